	.target	sm_90a

	.elftype	@"ET_EXEC"


//--------------------- .note.nv.tkinfo           --------------------------
	.section	.note.nv.tkinfo,"",@"SHT_NOTE"
	.sectionflags	@"SHF_NOTE_NV_TKINFO"
	.tkinfo
        /*0018*/ 	.word	0x00000002
        /*0030*/ 	.string	""
        /*0030*/ 	.string	"ptxas"
        /*0030*/ 	.string	"Cuda compilation tools, release 13.0, V13.0.88"
        /*0030*/ 	.string	"Build cuda_13.0.r13.0/compiler.36424714_0"
        /*0030*/ 	.string	"-v  -suppress-debug-info  -lineinfo  -arch sm_90a "



//--------------------- .note.nv.cuinfo           --------------------------
	.section	.note.nv.cuinfo,"",@"SHT_NOTE"
	.sectionflags	@"SHF_NOTE_NV_CUINFO"
        /*0018*/ 	.short	0x0002
        /*001a*/ 	.short	0x005a
        /*001c*/ 	.short	0x0082
	.zero		2


//--------------------- .nv.info                  --------------------------
	.section	.nv.info,"",@"SHT_CUDA_INFO"
	.align	4


	//----- nvinfo : EIATTR_REGCOUNT
	.align		4
        /*0000*/ 	.byte	0x04, 0x2f
        /*0002*/ 	.short	(.L_1 - .L_0)
	.align		4
.L_0:
        /*0004*/ 	.word	index@(gluon_wgmma)
        /*0008*/ 	.word	0x0000005a


	//----- nvinfo : EIATTR_FRAME_SIZE
	.align		4
.L_1:
        /*000c*/ 	.byte	0x04, 0x11
        /*000e*/ 	.short	(.L_3 - .L_2)
	.align		4
.L_2:
        /*0010*/ 	.word	index@(gluon_wgmma)
        /*0014*/ 	.word	0x00000000


	//----- nvinfo : EIATTR_MIN_STACK_SIZE
	.align		4
.L_3:
        /*0018*/ 	.byte	0x04, 0x12
        /*001a*/ 	.short	(.L_5 - .L_4)
	.align		4
.L_4:
        /*001c*/ 	.word	index@(gluon_wgmma)
        /*0020*/ 	.word	0x00000000
.L_5:


//--------------------- .nv.compat                --------------------------
	.section	.nv.compat,"",@"SHT_CUDA_COMPAT_INFO"
	.align	4
        /*0000*/ 	.byte	0x02, 0x09, 0x01, 0x00, 0x02, 0x02, 0x04, 0x00, 0x02, 0x05, 0x05, 0x00, 0x03, 0x07, 0x01, 0x01
        /*0010*/ 	.byte	0x02, 0x03, 0x03, 0x00, 0x02, 0x06, 0x01, 0x00, 0x04, 0x0b, 0x08, 0x00, 0x00, 0x00, 0x00, 0x00
        /*0020*/ 	.byte	0x00, 0x00, 0x00, 0x00


//--------------------- .nv.info.gluon_wgmma      --------------------------
	.section	.nv.info.gluon_wgmma,"",@"SHT_CUDA_INFO"
	.sectionflags	@""
	.align	4


	//----- nvinfo : EIATTR_CUDA_API_VERSION
	.align		4
        /*0000*/ 	.byte	0x04, 0x37
        /*0002*/ 	.short	(.L_7 - .L_6)
.L_6:
        /*0004*/ 	.word	0x00000082


	//----- nvinfo : EIATTR_KPARAM_INFO
	.align		4
.L_7:
        /*0008*/ 	.byte	0x04, 0x17
        /*000a*/ 	.short	(.L_9 - .L_8)
.L_8:
        /*000c*/ 	.word	0x00000000
        /*0010*/ 	.short	0x000a
        /*0012*/ 	.short	0x0048
        /*0014*/ 	.byte	0x00, 0xf4, 0x21, 0x00


	//----- nvinfo : EIATTR_KPARAM_INFO
	.align		4
.L_9:
        /*0018*/ 	.byte	0x04, 0x17
        /*001a*/ 	.short	(.L_11 - .L_10)
.L_10:
        /*001c*/ 	.word	0x00000000
        /*0020*/ 	.short	0x0009
        /*0022*/ 	.short	0x0040
        /*0024*/ 	.byte	0x00, 0xf4, 0x21, 0x00


	//----- nvinfo : EIATTR_KPARAM_INFO
	.align		4
.L_11:
        /*0028*/ 	.byte	0x04, 0x17
        /*002a*/ 	.short	(.L_13 - .L_12)
.L_12:
        /*002c*/ 	.word	0x00000000
        /*0030*/ 	.short	0x0008
        /*0032*/ 	.short	0x0038
        /*0034*/ 	.byte	0x00, 0xf0, 0x21, 0x00


	//----- nvinfo : EIATTR_KPARAM_INFO
	.align		4
.L_13:
        /*0038*/ 	.byte	0x04, 0x17
        /*003a*/ 	.short	(.L_15 - .L_14)
.L_14:
        /*003c*/ 	.word	0x00000000
        /*0040*/ 	.short	0x0007
        /*0042*/ 	.short	0x0030
        /*0044*/ 	.byte	0x00, 0xf0, 0x21, 0x00


	//----- nvinfo : EIATTR_KPARAM_INFO
	.align		4
.L_15:
        /*0048*/ 	.byte	0x04, 0x17
        /*004a*/ 	.short	(.L_17 - .L_16)
.L_16:
        /*004c*/ 	.word	0x00000000
        /*0050*/ 	.short	0x0006
        /*0052*/ 	.short	0x0028
        /*0054*/ 	.byte	0x00, 0xf0, 0x21, 0x00


	//----- nvinfo : EIATTR_KPARAM_INFO
	.align		4
.L_17:
        /*0058*/ 	.byte	0x04, 0x17
        /*005a*/ 	.short	(.L_19 - .L_18)
.L_18:
        /*005c*/ 	.word	0x00000000
        /*0060*/ 	.short	0x0005
        /*0062*/ 	.short	0x0020
        /*0064*/ 	.byte	0x00, 0xf0, 0x11, 0x00


	//----- nvinfo : EIATTR_KPARAM_INFO
	.align		4
.L_19:
        /*0068*/ 	.byte	0x04, 0x17
        /*006a*/ 	.short	(.L_21 - .L_20)
.L_20:
        /*006c*/ 	.word	0x00000000
        /*0070*/ 	.short	0x0004
        /*0072*/ 	.short	0x001c
        /*0074*/ 	.byte	0x00, 0xf0, 0x11, 0x00


	//----- nvinfo : EIATTR_KPARAM_INFO
	.align		4
.L_21:
        /*0078*/ 	.byte	0x04, 0x17
        /*007a*/ 	.short	(.L_23 - .L_22)
.L_22:
        /*007c*/ 	.word	0x00000000
        /*0080*/ 	.short	0x0003
        /*0082*/ 	.short	0x0018
        /*0084*/ 	.byte	0x00, 0xf0, 0x11, 0x00


	//----- nvinfo : EIATTR_KPARAM_INFO
	.align		4
.L_23:
        /*0088*/ 	.byte	0x04, 0x17
        /*008a*/ 	.short	(.L_25 - .L_24)
.L_24:
        /*008c*/ 	.word	0x00000000
        /*0090*/ 	.short	0x0002
        /*0092*/ 	.short	0x0010
        /*0094*/ 	.byte	0x00, 0xf4, 0x21, 0x00


	//----- nvinfo : EIATTR_KPARAM_INFO
	.align		4
.L_25:
        /*0098*/ 	.byte	0x04, 0x17
        /*009a*/ 	.short	(.L_27 - .L_26)
.L_26:
        /*009c*/ 	.word	0x00000000
        /*00a0*/ 	.short	0x0001
        /*00a2*/ 	.short	0x0008
        /*00a4*/ 	.byte	0x00, 0xf4, 0x21, 0x00


	//----- nvinfo : EIATTR_KPARAM_INFO
	.align		4
.L_27:
        /*00a8*/ 	.byte	0x04, 0x17
        /*00aa*/ 	.short	(.L_29 - .L_28)
.L_28:
        /*00ac*/ 	.word	0x00000000
        /*00b0*/ 	.short	0x0000
        /*00b2*/ 	.short	0x0000
        /*00b4*/ 	.byte	0x00, 0xf4, 0x21, 0x00


	//----- nvinfo : EIATTR_SPARSE_MMA_MASK
	.align		4
.L_29:
        /*00b8*/ 	.byte	0x03, 0x50
        /*00ba*/ 	.short	0x0000


	//----- nvinfo : EIATTR_MAXREG_COUNT
	.align		4
        /*00bc*/ 	.byte	0x03, 0x1b
        /*00be*/ 	.short	0x00ff


	//----- nvinfo : EIATTR_NUM_BARRIERS
	.align		4
        /*00c0*/ 	.byte	0x02, 0x4c
        /*00c2*/ 	.byte	0x01
	.zero		1


	//----- nvinfo : EIATTR_MERCURY_ISA_VERSION
	.align		4
        /*00c4*/ 	.byte	0x03, 0x5f
        /*00c6*/ 	.short	0x0101


	//----- nvinfo : EIATTR_INT_WARP_WIDE_INSTR_OFFSETS
	.align		4
        /*00c8*/ 	.byte	0x04, 0x31
        /*00ca*/ 	.short	(.L_31 - .L_30)


	//   ....[0]....
.L_30:
        /*00cc*/ 	.word	0x00001430


	//   ....[1]....
        /*00d0*/ 	.word	0x00001450


	//   ....[2]....
        /*00d4*/ 	.word	0x00001500


	//   ....[3]....
        /*00d8*/ 	.word	0x000018c0


	//   ....[4]....
        /*00dc*/ 	.word	0x000018d0


	//   ....[5]....
        /*00e0*/ 	.word	0x00001950


	//   ....[6]....
        /*00e4*/ 	.word	0x00001960


	//   ....[7]....
        /*00e8*/ 	.word	0x00001fe0


	//   ....[8]....
        /*00ec*/ 	.word	0x00002000


	//----- nvinfo : EIATTR_COOP_GROUP_MASK_REGIDS
	.align		4
.L_31:
        /*00f0*/ 	.byte	0x04, 0x29
        /*00f2*/ 	.short	(.L_33 - .L_32)


	//   ....[0]....
.L_32:
        /*00f4*/ 	.word	0xffffffff


	//   ....[1]....
        /*00f8*/ 	.word	0xffffffff


	//   ....[2]....
        /*00fc*/ 	.word	0xffffffff


	//----- nvinfo : EIATTR_COOP_GROUP_INSTR_OFFSETS
	.align		4
.L_33:
        /*0100*/ 	.byte	0x04, 0x28
        /*0102*/ 	.short	(.L_35 - .L_34)


	//   ....[0]....
.L_34:
        /*0104*/ 	.word	0x00000160


	//   ....[1]....
        /*0108*/ 	.word	0x00000720


	//   ....[2]....
        /*010c*/ 	.word	0x00000cd0


	//----- nvinfo : EIATTR_MBARRIER_INSTR_OFFSETS
	.align		4
.L_35:
        /*0110*/ 	.byte	0x04, 0x39
        /*0112*/ 	.short	(.L_37 - .L_36)


	//   ....[0]....
.L_36:
        /*0114*/ 	.word	0x00001570
        /*0118*/ 	.word	0x000000ff
        /*011c*/ 	.word	0x00028000
        /*0120*/ 	.short	0x0100
        /*0122*/ 	.byte	0x24
	.zero		1


	//   ....[1]....
        /*0124*/ 	.word	0x000015a0
        /*0128*/ 	.word	0x000000ff
        /*012c*/ 	.word	0x00028008
        /*0130*/ 	.short	0x0100
        /*0132*/ 	.byte	0x24
	.zero		1


	//   ....[2]....
        /*0134*/ 	.word	0x00001a10
        /*0138*/ 	.word	0x000000ff
        /*013c*/ 	.word	0x00028000
        /*0140*/ 	.short	0x010a
        /*0142*/ 	.byte	0x15
	.zero		1


	//   ....[3]....
        /*0144*/ 	.word	0x00001f40
        /*0148*/ 	.word	0x000000ff
        /*014c*/ 	.word	0x00028000
        /*0150*/ 	.short	0x0108
        /*0152*/ 	.byte	0x24
	.zero		1


	//   ....[4]....
        /*0154*/ 	.word	0x000020a0
        /*0158*/ 	.word	0x000000ff
        /*015c*/ 	.word	0x00028008
        /*0160*/ 	.short	0x0108
        /*0162*/ 	.byte	0x24
	.zero		1


	//   ....[5]....
        /*0164*/ 	.word	0x000022d0
        /*0168*/ 	.word	0x000000ff
        /*016c*/ 	.word	0x00028000
        /*0170*/ 	.short	0x010a
        /*0172*/ 	.byte	0x15
	.zero		1


	//----- nvinfo : EIATTR_NUM_MBARRIERS
	.align		4
.L_37:
        /*0174*/ 	.byte	0x03, 0x38
        /*0176*/ 	.short	0x0002


	//----- nvinfo : EIATTR_EXIT_INSTR_OFFSETS
	.align		4
        /*0178*/ 	.byte	0x04, 0x1c
        /*017a*/ 	.short	(.L_39 - .L_38)


	//   ....[0]....
.L_38:
        /*017c*/ 	.word	0x000022c0


	//----- nvinfo : EIATTR_REQNTID
	.align		4
.L_39:
        /*0180*/ 	.byte	0x04, 0x10
        /*0182*/ 	.short	(.L_41 - .L_40)
.L_40:
        /*0184*/ 	.word	0x00000100
        /*0188*/ 	.word	0x00000001
        /*018c*/ 	.word	0x00000001


	//----- nvinfo : EIATTR_CRS_STACK_SIZE
	.align		4
.L_41:
        /*0190*/ 	.byte	0x04, 0x1e
        /*0192*/ 	.short	(.L_43 - .L_42)
.L_42:
        /*0194*/ 	.word	0x00000000


	//----- nvinfo : EIATTR_CBANK_PARAM_SIZE
	.align		4
.L_43:
        /*0198*/ 	.byte	0x03, 0x19
        /*019a*/ 	.short	0x0050


	//----- nvinfo : EIATTR_PARAM_CBANK
	.align		4
        /*019c*/ 	.byte	0x04, 0x0a
        /*019e*/ 	.short	(.L_45 - .L_44)
	.align		4
.L_44:
        /*01a0*/ 	.word	index@(.nv.constant0.gluon_wgmma)
        /*01a4*/ 	.short	0x0210
        /*01a6*/ 	.short	0x0050


	//----- nvinfo : EIATTR_SW_WAR
	.align		4
.L_45:
        /*01a8*/ 	.byte	0x04, 0x36
        /*01aa*/ 	.short	(.L_47 - .L_46)
.L_46:
        /*01ac*/ 	.word	0x00000008
.L_47:


//--------------------- .nv.callgraph             --------------------------
	.section	.nv.callgraph,"",@"SHT_CUDA_CALLGRAPH"
	.align	4
	.sectionentsize	8
	.align		4
        /*0000*/ 	.word	0x00000000
	.align		4
        /*0004*/ 	.word	0xffffffff
	.align		4
        /*0008*/ 	.word	0x00000000
	.align		4
        /*000c*/ 	.word	0xfffffffe
	.align		4
        /*0010*/ 	.word	0x00000000
	.align		4
        /*0014*/ 	.word	0xfffffffd
	.align		4
        /*0018*/ 	.word	0x00000000
	.align		4
        /*001c*/ 	.word	0xfffffffc


//--------------------- .text.gluon_wgmma         --------------------------
	.section	.text.gluon_wgmma,"ax",@progbits
	.align	128
        .global         gluon_wgmma
        .type           gluon_wgmma,@function
        .size           gluon_wgmma,(.L_x_52 - gluon_wgmma)
        .other          gluon_wgmma,@"STO_CUDA_ENTRY STV_DEFAULT"
gluon_wgmma:
.text.gluon_wgmma:
[----:B------:R-:W-:Y:S01]  /*0000*/  LDC R1, c[0x0][0x28] ;  /* 0x00000a00ff017b82 */ /* 0x000fe20000000800 */
[----:B------:R-:W1:Y:S07]  /*0010*/  S2R R0, SR_TID.X ;  /* 0x0000000000007919 */ /* 0x000e6e0000002100 */
[----:B------:R-:W2:Y:S01]  /*0020*/  S2UR UR4, SR_CgaCtaId ;  /* 0x00000000000479c3 */ /* 0x000ea20000008800 */
[----:B------:R-:W-:Y:S01]  /*0030*/  UMOV UR36, 0x400 ;  /* 0x0000040000247882 */ /* 0x000fe20000000000 */
[----:B------:R-:W-:Y:S01]  /*0040*/  ULDC UR6, c[0x0][0xc] ;  /* 0x0000030000067ab9 */ /* 0x000fe20000000800 */
[----:B------:R-:W-:Y:S01]  /*0050*/  ULDC.64 UR38, c[0x0][0x250] ;  /* 0x0000940000267ab9 */ /* 0x000fe20000000a00 */
[----:B------:R-:W-:Y:S01]  /*0060*/  UMOV UR55, URZ ;  /* 0x0000003f00377c82 */ /* 0x000fe20008000000 */
[----:B------:R-:W-:Y:S03]  /*0070*/  BSSY B0, `(.L_x_0) ;  /* 0x000001e000007945 */ /* 0x000fe60003800000 */
[----:B------:R-:W3:Y:S08]  /*0080*/  LDC R3, c[0x0][0x228] ;  /* 0x00008a00ff037b82 */ /* 0x000ef00000000800 */
[----:B------:R-:W4:Y:S08]  /*0090*/  LDC R10, c[0x0][0x230] ;  /* 0x00008c00ff0a7b82 */ /* 0x000f300000000800 */
[----:B------:R-:W-:Y:S01]  /*00a0*/  S2UR UR53, SR_CTAID.Y ;  /* 0x00000000003579c3 */ /* 0x000fe20000002600 */
[----:B--2---:R-:W-:-:S03]  /*00b0*/  ULEA UR36, UR4, UR36, 0x18 ;  /* 0x0000002404247291 */ /* 0x004fc6000f8ec03f */
[----:B------:R-:W-:Y:S01]  /*00c0*/  ULDC UR4, c[0x0][0x10] ;  /* 0x0000040000047ab9 */ /* 0x000fe20000000800 */
[----:B-1----:R-:W-:-:S03]  /*00d0*/  LOP3.LUT R2, R0, 0xff, RZ, 0xc0, !PT ;  /* 0x000000ff00027812 */ /* 0x002fc600078ec0ff */
[----:B------:R-:W1:Y:S01]  /*00e0*/  S2UR UR5, SR_CTAID.Z ;  /* 0x00000000000579c3 */ /* 0x000e620000002700 */
[----:B---3--:R-:W-:Y:S01]  /*00f0*/  VIADD R3, R3, 0xffffffff ;  /* 0xffffffff03037836 */ /* 0x008fe20000000000 */
[C---:B------:R-:W-:Y:S02]  /*0100*/  ISETP.GE.U32.AND P0, PT, R2.reuse, 0x20, PT ;  /* 0x000000200200780c */ /* 0x040fe40003f06070 */
[C---:B------:R-:W-:Y:S02]  /*0110*/  ISETP.NE.U32.AND P2, PT, R2.reuse, RZ, PT ;  /* 0x000000ff0200720c */ /* 0x040fe40003f45070 */
[----:B------:R-:W-:Y:S02]  /*0120*/  LEA R11, R2, UR36, 0x2 ;  /* 0x00000024020b7c11 */ /* 0x000fe4000f8e10ff */
[----:B------:R-:W2:Y:S01]  /*0130*/  S2UR UR54, SR_CTAID.X ;  /* 0x00000000003679c3 */ /* 0x000ea20000002500 */
[----:B----4-:R-:W-:-:S06]  /*0140*/  VIADD R12, R10, 0xffffffff ;  /* 0xffffffff0a0c7836 */ /* 0x010fcc0000000000 */
[----:B------:R3:W-:Y:S01]  /*0150*/  @!P0 STS [R11], RZ ;  /* 0x000000ff0b008388 */ /* 0x0007e20000000800 */
[----:B------:R-:W-:-:S03]  /*0160*/  NOP ;  /* 0x0000000000007918 */ /* 0x000fc60000000000 */
[----:B------:R3:W-:Y:S01]  /*0170*/  @!P2 STS [UR36+0x24], R3 ;  /* 0x00002403ff00a988 */ /* 0x0007e20008000824 */
[----:B-1----:R-:W-:-:S03]  /*0180*/  UIMAD UR4, UR5, UR4, UR53 ;  /* 0x00000004050472a4 */ /* 0x002fc6000f8e0235 */
[----:B------:R3:W-:Y:S01]  /*0190*/  @!P2 STS [UR36+0x20], R12 ;  /* 0x0000200cff00a988 */ /* 0x0007e20008000824 */
[----:B--2---:R-:W-:-:S04]  /*01a0*/  UIMAD UR4, UR4, UR6, UR54 ;  /* 0x00000006040472a4 */ /* 0x004fc8000f8e0236 */
[----:B------:R-:W-:-:S04]  /*01b0*/  UIMAD UR8, UR4, 0x180, URZ ;  /* 0x00000180040878a4 */ /* 0x000fc8000f8e023f */
[----:B------:R-:W-:-:S04]  /*01c0*/  UIADD3 UR4, UP0, UR8, UR38, URZ ;  /* 0x0000002608047290 */ /* 0x000fc8000ff1e03f */
[----:B------:R-:W-:Y:S01]  /*01d0*/  ULEA.HI.X.SX32 UR5, UR8, UR39, 0x1, UP0 ;  /* 0x0000002708057291 */ /* 0x000fe200080f0e3f */
[----:B---3--:R-:W-:Y:S11]  /*01e0*/  @P2 BRA `(.L_x_1) ;  /* 0x0000000000182947 */ /* 0x008ff60003800000 */
[----:B------:R-:W1:Y:S01]  /*01f0*/  LDS R4, [UR36+0x8] ;  /* 0x00000824ff047984 */ /* 0x000e620008000800 */
[----:B------:R-:W2:Y:S01]  /*0200*/  LDC.64 R6, c[0x0][0x210] ;  /* 0x00008400ff067b82 */ /* 0x000ea20000000a00 */
[----:B------:R-:W-:Y:S02]  /*0210*/  IMAD.MOV.U32 R5, RZ, RZ, 0x70 ;  /* 0x00000070ff057424 */ /* 0x000fe400078e00ff */
[----:B--2---:R2:W-:Y:S03]  /*0220*/  STS.64 [UR36], R6 ;  /* 0x00000006ff007988 */ /* 0x0045e60008000a24 */
[----:B-1----:R-:W-:-:S05]  /*0230*/  LOP3.LUT R4, R4, 0x10, R5, 0xd8, !PT ;  /* 0x0000001004047812 */ /* 0x002fca00078ed805 */
[----:B------:R2:W-:Y:S02]  /*0240*/  STS [UR36+0x8], R4 ;  /* 0x00000804ff007988 */ /* 0x0005e40008000824 */
.L_x_1:
[----:B------:R-:W-:Y:S05]  /*0250*/  BSYNC B0 ;  /* 0x0000000000007941 */ /* 0x000fea0003800000 */
.L_x_0:
[----:B------:R-:W-:Y:S04]  /*0260*/  BSSY B0, `(.L_x_2) ;  /* 0x000000a000007945 */ /* 0x000fe80003800000 */
[----:B------:R-:W-:Y:S05]  /*0270*/  @P2 BRA `(.L_x_3) ;  /* 0x0000000000202947 */ /* 0x000fea0003800000 */
[----:B--2---:R-:W1:Y:S01]  /*0280*/  LDS R4, [UR36+0x34] ;  /* 0x00003424ff047984 */ /* 0x004e620008000800 */
[----:B------:R-:W-:Y:S02]  /*0290*/  IMAD.MOV.U32 R5, RZ, RZ, 0x3f000000 ;  /* 0x3f000000ff057424 */ /* 0x000fe400078e00ff */
[----:B------:R-:W-:Y:S01]  /*02a0*/  @!P2 IMAD.MOV.U32 R6, RZ, RZ, 0xff ;  /* 0x000000ffff06a424 */ /* 0x000fe200078e00ff */
[----:B------:R-:W2:Y:S02]  /*02b0*/  @!P2 LDS R7, [UR36+0x38] ;  /* 0x00003824ff07a984 */ /* 0x000ea40008000800 */
[----:B-1----:R-:W-:Y:S02]  /*02c0*/  LOP3.LUT R4, R4, 0xff000000, R5, 0xb8, !PT ;  /* 0xff00000004047812 */ /* 0x002fe400078eb805 */
[----:B--2---:R-:W-:-:S03]  /*02d0*/  @!P2 LOP3.LUT R5, R7, 0xff, R6, 0xb8, !PT ;  /* 0x000000ff0705a812 */ /* 0x004fc600078eb806 */
[----:B------:R1:W-:Y:S04]  /*02e0*/  STS [UR36+0x34], R4 ;  /* 0x00003404ff007988 */ /* 0x0003e80008000824 */
[----:B------:R1:W-:Y:S02]  /*02f0*/  @!P2 STS [UR36+0x38], R5 ;  /* 0x00003805ff00a988 */ /* 0x0003e40008000824 */
.L_x_3:
[----:B------:R-:W-:Y:S05]  /*0300*/  BSYNC B0 ;  /* 0x0000000000007941 */ /* 0x000fea0003800000 */
.L_x_2:
[----:B------:R-:W-:Y:S04]  /*0310*/  BSSY B0, `(.L_x_4) ;  /* 0x000000e000007945 */ /* 0x000fe80003800000 */
[----:B------:R-:W-:Y:S05]  /*0320*/  @P2 BRA `(.L_x_5) ;  /* 0x0000000000302947 */ /* 0x000fea0003800000 */
[----:B-1----:R-:W1:Y:S01]  /*0330*/  LDS R5, [UR36+0x34] ;  /* 0x00003424ff057984 */ /* 0x002e620008000800 */
[----:B--2---:R-:W2:Y:S03]  /*0340*/  LDC.64 R6, c[0x0][0x238] ;  /* 0x00008e00ff067b82 */ /* 0x004ea60000000a00 */
[----:B------:R-:W3:Y:S01]  /*0350*/  LDS R4, [UR36+0x1c] ;  /* 0x00001c24ff047984 */ /* 0x000ee20008000800 */
[C---:B--2---:R-:W-:Y:S01]  /*0360*/  SHF.L.U64.HI R7, R6.reuse, 0x1, R7 ;  /* 0x0000000106077819 */ /* 0x044fe20000010207 */
[----:B------:R-:W-:-:S03]  /*0370*/  IMAD.SHL.U32 R6, R6, 0x2, RZ ;  /* 0x0000000206067824 */ /* 0x000fc600078e00ff */
[--C-:B------:R-:W-:Y:S02]  /*0380*/  SHF.R.U32.HI R9, RZ, 0x4, R7.reuse ;  /* 0x00000004ff097819 */ /* 0x100fe40000011607 */
[----:B------:R-:W-:-:S05]  /*0390*/  SHF.R.U64 R6, R6, 0x4, R7 ;  /* 0x0000000406067819 */ /* 0x000fca0000001207 */
[----:B------:R4:W-:Y:S01]  /*03a0*/  STS [UR36+0xc], R6 ;  /* 0x00000c06ff007988 */ /* 0x0009e20008000824 */
[----:B-1----:R-:W-:Y:S02]  /*03b0*/  LOP3.LUT R5, R5, 0x7, RZ, 0xb8, !PT ;  /* 0x0000000705057812 */ /* 0x002fe400078eb8ff */
[----:B---3--:R-:W-:-:S03]  /*03c0*/  LOP3.LUT R4, R4, 0xf, R9, 0xb8, !PT ;  /* 0x0000000f04047812 */ /* 0x008fc600078eb809 */
[----:B------:R4:W-:Y:S04]  /*03d0*/  STS [UR36+0x34], R5 ;  /* 0x00003405ff007988 */ /* 0x0009e80008000824 */
[----:B------:R4:W-:Y:S02]  /*03e0*/  STS [UR36+0x1c], R4 ;  /* 0x00001c04ff007988 */ /* 0x0009e40008000824 */
.L_x_5:
[----:B------:R-:W-:Y:S05]  /*03f0*/  BSYNC B0 ;  /* 0x0000000000007941 */ /* 0x000fea0003800000 */
.L_x_4:
[----:B------:R-:W-:Y:S04]  /*0400*/  BSSY B1, `(.L_x_6) ;  /* 0x000001a000017945 */ /* 0x000fe80003800000 */
[----:B------:R-:W-:Y:S04]  /*0410*/  BSSY B0, `(.L_x_7) ;  /* 0x0000015000007945 */ /* 0x000fe80003800000 */
[----:B------:R-:W-:Y:S05]  /*0420*/  @P2 BRA `(.L_x_8) ;  /* 0x0000000000202947 */ /* 0x000fea0003800000 */
[----:B-12-4-:R-:W1:Y:S02]  /*0430*/  LDS R4, [UR36+0x34] ;  /* 0x00003424ff047984 */ /* 0x016e640008000800 */
[----:B-1----:R-:W-:-:S05]  /*0440*/  LOP3.LUT R4, R4, 0x38, RZ, 0xb8, !PT ;  /* 0x0000003804047812 */ /* 0x002fca00078eb8ff */
[----:B------:R1:W-:Y:S01]  /*0450*/  STS [UR36+0x34], R4 ;  /* 0x00003404ff007988 */ /* 0x0003e20008000824 */
[----:B------:R-:W-:Y:S05]  /*0460*/  @P2 BRA `(.L_x_9) ;  /* 0x0000000000202947 */ /* 0x000fea0003800000 */
[----:B-1----:R-:W1:Y:S01]  /*0470*/  LDS R4, [UR36+0x8] ;  /* 0x00000824ff047984 */ /* 0x002e620008000800 */
[----:B------:R-:W-:-:S05]  /*0480*/  IMAD.MOV.U32 R5, RZ, RZ, 0x780 ;  /* 0x00000780ff057424 */ /* 0x000fca00078e00ff */
[----:B-1----:R-:W-:-:S05]  /*0490*/  LOP3.LUT R4, R4, 0x300, R5, 0xd8, !PT ;  /* 0x0000030004047812 */ /* 0x002fca00078ed805 */
[----:B------:R3:W-:Y:S02]  /*04a0*/  STS [UR36+0x8], R4 ;  /* 0x00000804ff007988 */ /* 0x0007e40008000824 */
.L_x_8:
[----:B------:R-:W-:Y:S05]  /*04b0*/  @P2 BRA `(.L_x_10) ;  /* 0x0000000000282947 */ /* 0x000fea0003800000 */
[----:B-1234-:R-:W1:Y:S02]  /*04c0*/  LDS R4, [UR36+0x8] ;  /* 0x00000824ff047984 */ /* 0x01ee640008000800 */
[----:B-1----:R-:W-:-:S05]  /*04d0*/  LOP3.LUT R4, R4, 0x1800, RZ, 0xb8, !PT ;  /* 0x0000180004047812 */ /* 0x002fca00078eb8ff */
[----:B------:R2:W-:Y:S02]  /*04e0*/  STS [UR36+0x8], R4 ;  /* 0x00000804ff007988 */ /* 0x0005e40008000824 */
.L_x_9:
[----:B------:R-:W-:Y:S05]  /*04f0*/  @P2 BREAK B0 ;  /* 0x0000000000002942 */ /* 0x000fea0003800000 */
[----:B------:R-:W-:Y:S05]  /*0500*/  @P2 BRA `(.L_x_11) ;  /* 0x0000000000242947 */ /* 0x000fea0003800000 */
[----:B------:R-:W3:Y:S01]  /*0510*/  LDS R5, [UR36+0x8] ;  /* 0x00000824ff057984 */ /* 0x000ee20008000800 */
[----:B-12---:R-:W-:-:S05]  /*0520*/  IMAD.MOV.U32 R4, RZ, RZ, 0x6000 ;  /* 0x00006000ff047424 */ /* 0x006fca00078e00ff */
[----:B---3--:R-:W-:-:S04]  /*0530*/  LOP3.LUT R4, R5, 0x6000, R4, 0xd8, !PT ;  /* 0x0000600005047812 */ /* 0x008fc800078ed804 */
[----:B------:R-:W-:-:S05]  /*0540*/  LOP3.LUT R4, R4, 0x400000, RZ, 0xb8, !PT ;  /* 0x0040000004047812 */ /* 0x000fca00078eb8ff */
[----:B------:R5:W-:Y:S02]  /*0550*/  STS [UR36+0x8], R4 ;  /* 0x00000804ff007988 */ /* 0x000be40008000824 */
.L_x_10:
[----:B------:R-:W-:Y:S05]  /*0560*/  BSYNC B0 ;  /* 0x0000000000007941 */ /* 0x000fea0003800000 */
.L_x_7:
[----:B-12345:R-:W1:Y:S02]  /*0570*/  @!P2 LDS R4, [UR36+0x8] ;  /* 0x00000824ff04a984 */ /* 0x03ee640008000800 */
[----:B-1----:R-:W-:-:S05]  /*0580*/  @!P2 LOP3.LUT R4, R4, 0x8000, RZ, 0xb8, !PT ;  /* 0x000080000404a812 */ /* 0x002fca00078eb8ff */
[----:B------:R3:W-:Y:S02]  /*0590*/  @!P2 STS [UR36+0x8], R4 ;  /* 0x00000804ff00a988 */ /* 0x0007e40008000824 */
.L_x_11:
[----:B------:R-:W-:Y:S05]  /*05a0*/  BSYNC B1 ;  /* 0x0000000000017941 */ /* 0x000fea0003800000 */
.L_x_6:
[----:B------:R-:W-:Y:S05]  /*05b0*/  WARPSYNC.ALL ;  /* 0x0000000000007948 */ /* 0x000fea0003800000 */
[----:B------:R-:W4:Y:S02]  /*05c0*/  LDC R6, c[0x0][0x22c] ;  /* 0x00008b00ff067b82 */ /* 0x000f240000000800 */
[----:B----4-:R-:W-:Y:S01]  /*05d0*/  VIADD R6, R6, 0xffffffff ;  /* 0xffffffff06067836 */ /* 0x010fe20000000000 */
[----:B------:R-:W-:Y:S06]  /*05e0*/  @P0 BRA `(.L_x_12) ;  /* 0x0000000000280947 */ /* 0x000fec0003800000 */
[----:B-123--:R-:W1:Y:S01]  /*05f0*/  S2R R4, SR_LANEID ;  /* 0x0000000000047919 */ /* 0x00ee620000000000 */
[----:B------:R-:W-:Y:S05]  /*0600*/  WARPSYNC.ALL ;  /* 0x0000000000007948 */ /* 0x000fea0003800000 */
[----:B-1----:R-:W-:-:S05]  /*0610*/  IMAD.SHL.U32 R7, R4, 0x4, RZ ;  /* 0x0000000404077824 */ /* 0x002fca00078e00ff */
[----:B------:R-:W1:Y:S01]  /*0620*/  LDS R9, [R7+UR36] ;  /* 0x0000002407097984 */ /* 0x000e620008000800 */
[----:B------:R-:W-:-:S05]  /*0630*/  IADD3 R4, P1, R7, UR4, RZ ;  /* 0x0000000407047c10 */ /* 0x000fca000ff3e0ff */
[----:B------:R-:W-:-:S05]  /*0640*/  IMAD.X R5, RZ, RZ, UR5, P1 ;  /* 0x00000005ff057e24 */ /* 0x000fca00088e06ff */
[----:B-1----:R4:W5:Y:S01]  /*0650*/  ATOMG.E.EXCH.STRONG.GPU PT, RZ, [R4], R9 ;  /* 0x0000000904ff73a8 */ /* 0x00296200041ee100 */
[----:B------:R-:W-:-:S04]  /*0660*/  DEPBAR {5,4,3,2,1,0} ;  /* 0x0000003f0000791a */ /* 0x000fc80000000000 */
[----:B------:R4:W-:Y:S01]  /*0670*/  UTMACCTL.IV [UR4] ;  /* 0x00000000040079b9 */ /* 0x0009e20008000000 */
[----:B------:R-:W-:Y:S01]  /*0680*/  NOP ;  /* 0x0000000000007918 */ /* 0x000fe20000000000 */
.L_x_12:
[----:B------:R-:W-:Y:S05]  /*0690*/  @P0 BRA `(.L_x_13) ;  /* 0x00000000000c0947 */ /* 0x000fea0003800000 */
[----:B------:R0:W-:Y:S01]  /*06a0*/  UTMACMDFLUSH ;  /* 0x00000000000079b7 */ /* 0x0001e20000000000 */
[----:B------:R-:W-:Y:S05]  /*06b0*/  @P0 BRA `(.L_x_13) ;  /* 0x0000000000040947 */ /* 0x000fea0003800000 */
[----:B------:R-:W-:-:S04]  /*06c0*/  DEPBAR.LE SB0, 0x0 ;  /* 0x000080000000791a */ /* 0x000fc80000000000 */
.L_x_13:
[----:B------:R-:W-:Y:S05]  /*06d0*/  WARPSYNC.ALL ;  /* 0x0000000000007948 */ /* 0x000fea0003800000 */
[----:B-----5:R-:W-:Y:S06]  /*06e0*/  BAR.SYNC.DEFER_BLOCKING 0x0 ;  /* 0x0000000000007b1d */ /* 0x020fec0000010000 */
[----:B------:R-:W-:Y:S02]  /*06f0*/  BSSY B1, `(.L_x_14) ;  /* 0x000000b000017945 */ /* 0x000fe40003800000 */
[----:B------:R-:W-:Y:S06]  /*0700*/  BAR.SYNC.DEFER_BLOCKING 0x0 ;  /* 0x0000000000007b1d */ /* 0x000fec0000010000 */
[----:B------:R5:W-:Y:S01]  /*0710*/  @!P0 STS [R11], RZ ;  /* 0x000000ff0b008388 */ /* 0x000be20000000800 */
[----:B------:R-:W-:Y:S01]  /*0720*/  NOP ;  /* 0x0000000000007918 */ /* 0x000fe20000000000 */
[----:B------:R-:W-:Y:S05]  /*0730*/  @P2 BRA `(.L_x_15) ;  /* 0x0000000000182947 */ /* 0x000fea0003800000 */
[----:B-1234-:R-:W1:Y:S01]  /*0740*/  LDS R4, [UR36+0x8] ;  /* 0x00000824ff047984 */ /* 0x01ee620008000800 */
[----:B------:R-:W2:Y:S01]  /*0750*/  LDC.64 R8, c[0x0][0x218] ;  /* 0x00008600ff087b82 */ /* 0x000ea20000000a00 */
[----:B------:R-:W-:Y:S02]  /*0760*/  IMAD.MOV.U32 R5, RZ, RZ, 0x70 ;  /* 0x00000070ff057424 */ /* 0x000fe400078e00ff */
[----:B--2---:R2:W-:Y:S03]  /*0770*/  STS.64 [UR36], R8 ;  /* 0x00000008ff007988 */ /* 0x0045e60008000a24 */
[----:B-1----:R-:W-:-:S05]  /*0780*/  LOP3.LUT R4, R4, 0x10, R5, 0xd8, !PT ;  /* 0x0000001004047812 */ /* 0x002fca00078ed805 */
[----:B------:R2:W-:Y:S02]  /*0790*/  STS [UR36+0x8], R4 ;  /* 0x00000804ff007988 */ /* 0x0005e40008000824 */
.L_x_15:
[----:B----4-:R-:W-:Y:S05]  /*07a0*/  BSYNC B1 ;  /* 0x0000000000017941 */ /* 0x010fea0003800000 */
.L_x_14:
[----:B------:R-:W-:Y:S04]  /*07b0*/  BSSY B1, `(.L_x_16) ;  /* 0x000000a000017945 */ /* 0x000fe80003800000 */
[----:B------:R-:W-:Y:S05]  /*07c0*/  @P2 BRA `(.L_x_17) ;  /* 0x0000000000202947 */ /* 0x000fea0003800000 */
[----:B-123--:R-:W1:Y:S01]  /*07d0*/  LDS R4, [UR36+0x34] ;  /* 0x00003424ff047984 */ /* 0x00ee620008000800 */
[----:B------:R-:W-:Y:S02]  /*07e0*/  IMAD.MOV.U32 R7, RZ, RZ, 0x3f000000 ;  /* 0x3f000000ff077424 */ /* 0x000fe400078e00ff */
[----:B------:R-:W-:Y:S01]  /*07f0*/  @!P2 IMAD.MOV.U32 R5, RZ, RZ, 0x7f ;  /* 0x0000007fff05a424 */ /* 0x000fe200078e00ff */
[----:B------:R-:W2:Y:S02]  /*0800*/  @!P2 LDS R8, [UR36+0x38] ;  /* 0x00003824ff08a984 */ /* 0x000ea40008000800 */
[----:B-1----:R-:W-:Y:S02]  /*0810*/  LOP3.LUT R4, R4, 0xff000000, R7, 0xb8, !PT ;  /* 0xff00000004047812 */ /* 0x002fe400078eb807 */
[----:B--2---:R-:W-:-:S03]  /*0820*/  @!P2 LOP3.LUT R5, R8, 0xff, R5, 0xb8, !PT ;  /* 0x000000ff0805a812 */ /* 0x004fc600078eb805 */
[----:B------:R4:W-:Y:S04]  /*0830*/  STS [UR36+0x34], R4 ;  /* 0x00003404ff007988 */ /* 0x0009e80008000824 */
[----:B------:R4:W-:Y:S02]  /*0840*/  @!P2 STS [UR36+0x38], R5 ;  /* 0x00003805ff00a988 */ /* 0x0009e40008000824 */
.L_x_17:
[----:B------:R-:W-:Y:S05]  /*0850*/  BSYNC B1 ;  /* 0x0000000000017941 */ /* 0x000fea0003800000 */
.L_x_16:
[----:B------:R-:W-:Y:S04]  /*0860*/  BSSY B1, `(.L_x_18) ;  /* 0x0000004000017945 */ /* 0x000fe80003800000 */
[----:B------:R-:W-:Y:S05]  /*0870*/  @P2 BRA `(.L_x_19) ;  /* 0x0000000000082947 */ /* 0x000fea0003800000 */
[----:B------:R1:W-:Y:S04]  /*0880*/  STS [UR36+0x24], R12 ;  /* 0x0000240cff007988 */ /* 0x0003e80008000824 */
[----:B------:R1:W-:Y:S02]  /*0890*/  STS [UR36+0x20], R6 ;  /* 0x00002006ff007988 */ /* 0x0003e40008000824 */
.L_x_19:
[----:B------:R-:W-:Y:S05]  /*08a0*/  BSYNC B1 ;  /* 0x0000000000017941 */ /* 0x000fea0003800000 */
.L_x_18:
[----:B------:R-:W-:Y:S04]  /*08b0*/  BSSY B1, `(.L_x_20) ;  /* 0x000000e000017945 */ /* 0x000fe80003800000 */
[----:B------:R-:W-:Y:S05]  /*08c0*/  @P2 BRA `(.L_x_21) ;  /* 0x0000000000302947 */ /* 0x000fea0003800000 */
[----:B----4-:R-:W4:Y:S01]  /*08d0*/  LDS R5, [UR36+0x34] ;  /* 0x00003424ff057984 */ /* 0x010f220008000800 */
[----:B-1----:R-:W1:Y:S03]  /*08e0*/  LDC.64 R12, c[0x0][0x240] ;  /* 0x00009000ff0c7b82 */ /* 0x002e660000000a00 */
[----:B--23--:R-:W2:Y:S01]  /*08f0*/  LDS R4, [UR36+0x1c] ;  /* 0x00001c24ff047984 */ /* 0x00cea20008000800 */
[C---:B-1----:R-:W-:Y:S01]  /*0900*/  SHF.L.U64.HI R8, R12.reuse, 0x1, R13 ;  /* 0x000000010c087819 */ /* 0x042fe2000001020d */
[----:B------:R-:W-:-:S03]  /*0910*/  IMAD.SHL.U32 R7, R12, 0x2, RZ ;  /* 0x000000020c077824 */ /* 0x000fc600078e00ff */
[--C-:B------:R-:W-:Y:S02]  /*0920*/  SHF.R.U32.HI R9, RZ, 0x4, R8.reuse ;  /* 0x00000004ff097819 */ /* 0x100fe40000011608 */
[----:B------:R-:W-:-:S05]  /*0930*/  SHF.R.U64 R7, R7, 0x4, R8 ;  /* 0x0000000407077819 */ /* 0x000fca0000001208 */
[----:B------:R1:W-:Y:S01]  /*0940*/  STS [UR36+0xc], R7 ;  /* 0x00000c07ff007988 */ /* 0x0003e20008000824 */
[----:B----4-:R-:W-:Y:S02]  /*0950*/  LOP3.LUT R5, R5, 0x7, RZ, 0xb8, !PT ;  /* 0x0000000705057812 */ /* 0x010fe400078eb8ff */
[----:B--2---:R-:W-:-:S03]  /*0960*/  LOP3.LUT R4, R4, 0xf, R9, 0xb8, !PT ;  /* 0x0000000f04047812 */ /* 0x004fc600078eb809 */
[----:B------:R1:W-:Y:S04]  /*0970*/  STS [UR36+0x34], R5 ;  /* 0x00003405ff007988 */ /* 0x0003e80008000824 */
[----:B------:R1:W-:Y:S02]  /*0980*/  STS [UR36+0x1c], R4 ;  /* 0x00001c04ff007988 */ /* 0x0003e40008000824 */
.L_x_21:
[----:B------:R-:W-:Y:S05]  /*0990*/  BSYNC B1 ;  /* 0x0000000000017941 */ /* 0x000fea0003800000 */
.L_x_20:
[----:B------:R-:W-:Y:S04]  /*09a0*/  BSSY B2, `(.L_x_22) ;  /* 0x000001a000027945 */ /* 0x000fe80003800000 */
[----:B------:R-:W-:Y:S04]  /*09b0*/  BSSY B1, `(.L_x_23) ;  /* 0x0000015000017945 */ /* 0x000fe80003800000 */
[----:B------:R-:W-:Y:S05]  /*09c0*/  @P2 BRA `(.L_x_24) ;  /* 0x0000000000202947 */ /* 0x000fea0003800000 */
[----:B-1234-:R-:W1:Y:S02]  /*09d0*/  LDS R4, [UR36+0x34] ;  /* 0x00003424ff047984 */ /* 0x01ee640008000800 */
[----:B-1----:R-:W-:-:S05]  /*09e0*/  LOP3.LUT R4, R4, 0x38, RZ, 0xb8, !PT ;  /* 0x0000003804047812 */ /* 0x002fca00078eb8ff */
[----:B------:R1:W-:Y:S01]  /*09f0*/  STS [UR36+0x34], R4 ;  /* 0x00003404ff007988 */ /* 0x0003e20008000824 */
[----:B------:R-:W-:Y:S05]  /*0a00*/  @P2 BRA `(.L_x_25) ;  /* 0x0000000000202947 */ /* 0x000fea0003800000 */
[----:B-1----:R-:W1:Y:S01]  /*0a10*/  LDS R4, [UR36+0x8] ;  /* 0x00000824ff047984 */ /* 0x002e620008000800 */
[----:B------:R-:W-:-:S05]  /*0a20*/  IMAD.MOV.U32 R5, RZ, RZ, 0x780 ;  /* 0x00000780ff057424 */ /* 0x000fca00078e00ff */
[----:B-1----:R-:W-:-:S05]  /*0a30*/  LOP3.LUT R4, R4, 0x300, R5, 0xd8, !PT ;  /* 0x0000030004047812 */ /* 0x002fca00078ed805 */
[----:B------:R1:W-:Y:S02]  /*0a40*/  STS [UR36+0x8], R4 ;  /* 0x00000804ff007988 */ /* 0x0003e40008000824 */
.L_x_24:
[----:B------:R-:W-:Y:S05]  /*0a50*/  @P2 BRA `(.L_x_26) ;  /* 0x0000000000282947 */ /* 0x000fea0003800000 */
[----:B-1234-:R-:W1:Y:S02]  /*0a60*/  LDS R4, [UR36+0x8] ;  /* 0x00000824ff047984 */ /* 0x01ee640008000800 */
[----:B-1----:R-:W-:-:S05]  /*0a70*/  LOP3.LUT R4, R4, 0x1800, RZ, 0xb8, !PT ;  /* 0x0000180004047812 */ /* 0x002fca00078eb8ff */
[----:B------:R2:W-:Y:S02]  /*0a80*/  STS [UR36+0x8], R4 ;  /* 0x00000804ff007988 */ /* 0x0005e40008000824 */
.L_x_25:
[----:B------:R-:W-:Y:S05]  /*0a90*/  @P2 BREAK B1 ;  /* 0x0000000000012942 */ /* 0x000fea0003800000 */
[----:B------:R-:W-:Y:S05]  /*0aa0*/  @P2 BRA `(.L_x_27) ;  /* 0x0000000000242947 */ /* 0x000fea0003800000 */
[----:B-12---:R-:W1:Y:S01]  /*0ab0*/  LDS R4, [UR36+0x8] ;  /* 0x00000824ff047984 */ /* 0x006e620008000800 */
[----:B------:R-:W-:-:S05]  /*0ac0*/  IMAD.MOV.U32 R5, RZ, RZ, 0x6000 ;  /* 0x00006000ff057424 */ /* 0x000fca00078e00ff */
[----:B-1----:R-:W-:-:S04]  /*0ad0*/  LOP3.LUT R4, R4, 0x6000, R5, 0xd8, !PT ;  /* 0x0000600004047812 */ /* 0x002fc800078ed805 */
[----:B------:R-:W-:-:S05]  /*0ae0*/  LOP3.LUT R4, R4, 0x400000, RZ, 0xb8, !PT ;  /* 0x0040000004047812 */ /* 0x000fca00078eb8ff */
[----:B------:R1:W-:Y:S02]  /*0af0*/  STS [UR36+0x8], R4 ;  /* 0x00000804ff007988 */ /* 0x0003e40008000824 */
.L_x_26:
[----:B------:R-:W-:Y:S05]  /*0b00*/  BSYNC B1 ;  /* 0x0000000000017941 */ /* 0x000fea0003800000 */
.L_x_23:
[----:B-1234-:R-:W1:Y:S02]  /*0b10*/  @!P2 LDS R4, [UR36+0x8] ;  /* 0x00000824ff04a984 */ /* 0x01ee640008000800 */
[----:B-1----:R-:W-:-:S05]  /*0b20*/  @!P2 LOP3.LUT R4, R4, 0x8000, RZ, 0xb8, !PT ;  /* 0x000080000404a812 */ /* 0x002fca00078eb8ff */
[----:B------:R3:W-:Y:S02]  /*0b30*/  @!P2 STS [UR36+0x8], R4 ;  /* 0x00000804ff00a988 */ /* 0x0007e40008000824 */
.L_x_27:
[----:B------:R-:W-:Y:S05]  /*0b40*/  BSYNC B2 ;  /* 0x0000000000027941 */ /* 0x000fea0003800000 */
.L_x_22:
[----:B------:R-:W-:Y:S05]  /*0b50*/  WARPSYNC.ALL ;  /* 0x0000000000007948 */ /* 0x000fea0003800000 */
[----:B------:R-:W-:-:S04]  /*0b60*/  UIADD3 UR7, UR8, 0x80, URZ ;  /* 0x0000008008077890 */ /* 0x000fc8000fffe03f */
[----:B------:R-:W-:-:S04]  /*0b70*/  UIADD3 UR6, UP0, UR7, UR38, URZ ;  /* 0x0000002607067290 */ /* 0x000fc8000ff1e03f */
[----:B------:R-:W-:Y:S01]  /*0b80*/  ULEA.HI.X.SX32 UR7, UR7, UR39, 0x1, UP0 ;  /* 0x0000002707077291 */ /* 0x000fe200080f0e3f */
[----:B------:R-:W-:Y:S11]  /*0b90*/  @P0 BRA `(.L_x_28) ;  /* 0x0000000000280947 */ /* 0x000ff60003800000 */
[----:B-123--:R-:W1:Y:S01]  /*0ba0*/  S2R R4, SR_LANEID ;  /* 0x0000000000047919 */ /* 0x00ee620000000000 */
[----:B------:R-:W-:Y:S05]  /*0bb0*/  WARPSYNC.ALL ;  /* 0x0000000000007948 */ /* 0x000fea0003800000 */
[----:B-1----:R-:W-:-:S05]  /*0bc0*/  IMAD.SHL.U32 R8, R4, 0x4, RZ ;  /* 0x0000000404087824 */ /* 0x002fca00078e00ff */
[----:B------:R-:W1:Y:S01]  /*0bd0*/  LDS R7, [R8+UR36] ;  /* 0x0000002408077984 */ /* 0x000e620008000800 */
[----:B------:R-:W-:-:S05]  /*0be0*/  IADD3 R4, P1, R8, UR6, RZ ;  /* 0x0000000608047c10 */ /* 0x000fca000ff3e0ff */
[----:B------:R-:W-:-:S05]  /*0bf0*/  IMAD.X R5, RZ, RZ, UR7, P1 ;  /* 0x00000007ff057e24 */ /* 0x000fca00088e06ff */
[----:B-1----:R4:W2:Y:S01]  /*0c00*/  ATOMG.E.EXCH.STRONG.GPU PT, RZ, [R4], R7 ;  /* 0x0000000704ff73a8 */ /* 0x0028a200041ee100 */
[----:B------:R-:W-:-:S04]  /*0c10*/  DEPBAR {5,4,3,2,1,0} ;  /* 0x0000003f0000791a */ /* 0x000fc80000000000 */
[----:B------:R4:W-:Y:S01]  /*0c20*/  UTMACCTL.IV [UR6] ;  /* 0x00000000060079b9 */ /* 0x0009e20008000000 */
[----:B------:R-:W-:Y:S01]  /*0c30*/  NOP ;  /* 0x0000000000007918 */ /* 0x000fe20000000000 */
.L_x_28:
[----:B------:R-:W-:Y:S05]  /*0c40*/  @P0 BRA `(.L_x_29) ;  /* 0x00000000000c0947 */ /* 0x000fea0003800000 */
[----:B------:R0:W-:Y:S01]  /*0c50*/  UTMACMDFLUSH ;  /* 0x00000000000079b7 */ /* 0x0001e20000000000 */
[----:B------:R-:W-:Y:S05]  /*0c60*/  @P0 BRA `(.L_x_29) ;  /* 0x0000000000040947 */ /* 0x000fea0003800000 */
[----:B------:R-:W-:-:S04]  /*0c70*/  DEPBAR.LE SB0, 0x0 ;  /* 0x000080000000791a */ /* 0x000fc80000000000 */
.L_x_29:
[----:B------:R-:W-:Y:S05]  /*0c80*/  WARPSYNC.ALL ;  /* 0x0000000000007948 */ /* 0x000fea0003800000 */
[----:B--2---:R-:W-:Y:S06]  /*0c90*/  BAR.SYNC.DEFER_BLOCKING 0x0 ;  /* 0x0000000000007b1d */ /* 0x004fec0000010000 */
[----:B------:R-:W-:Y:S02]  /*0ca0*/  BSSY B2, `(.L_x_30) ;  /* 0x000000b000027945 */ /* 0x000fe40003800000 */
[----:B------:R-:W-:Y:S06]  /*0cb0*/  BAR.SYNC.DEFER_BLOCKING 0x0 ;  /* 0x0000000000007b1d */ /* 0x000fec0000010000 */
[----:B------:R2:W-:Y:S01]  /*0cc0*/  @!P0 STS [R11], RZ ;  /* 0x000000ff0b008388 */ /* 0x0005e20000000800 */
[----:B------:R-:W-:Y:S01]  /*0cd0*/  NOP ;  /* 0x0000000000007918 */ /* 0x000fe20000000000 */
[----:B------:R-:W-:Y:S05]  /*0ce0*/  @P2 BRA `(.L_x_31) ;  /* 0x0000000000182947 */ /* 0x000fea0003800000 */
[----:B-1-34-:R-:W1:Y:S01]  /*0cf0*/  LDS R4, [UR36+0x8] ;  /* 0x00000824ff047984 */ /* 0x01ae620008000800 */
[----:B------:R-:W3:Y:S01]  /*0d00*/  LDC.64 R8, c[0x0][0x220] ;  /* 0x00008800ff087b82 */ /* 0x000ee20000000a00 */
[----:B------:R-:W-:Y:S02]  /*0d10*/  IMAD.MOV.U32 R5, RZ, RZ, 0x70 ;  /* 0x00000070ff057424 */ /* 0x000fe400078e00ff */
[----:B---3--:R3:W-:Y:S03]  /*0d20*/  STS.64 [UR36], R8 ;  /* 0x00000008ff007988 */ /* 0x0087e60008000a24 */
[----:B-1----:R-:W-:-:S05]  /*0d30*/  LOP3.LUT R4, R4, 0x10, R5, 0xd8, !PT ;  /* 0x0000001004047812 */ /* 0x002fca00078ed805 */
[----:B------:R3:W-:Y:S02]  /*0d40*/  STS [UR36+0x8], R4 ;  /* 0x00000804ff007988 */ /* 0x0007e40008000824 */
.L_x_31:
[----:B----4-:R-:W-:Y:S05]  /*0d50*/  BSYNC B2 ;  /* 0x0000000000027941 */ /* 0x010fea0003800000 */
.L_x_30:
[----:B------:R-:W-:Y:S04]  /*0d60*/  BSSY B3, `(.L_x_32) ;  /* 0x0000011000037945 */ /* 0x000fe80003800000 */
[----:B------:R-:W-:Y:S04]  /*0d70*/  BSSY B2, `(.L_x_33) ;  /* 0x000000e000027945 */ /* 0x000fe80003800000 */
[----:B------:R-:W-:Y:S05]  /*0d80*/  @P2 BRA `(.L_x_34) ;  /* 0x0000000000242947 */ /* 0x000fea0003800000 */
[----:B-1-3--:R-:W1:Y:S01]  /*0d90*/  LDS R4, [UR36+0x34] ;  /* 0x00003424ff047984 */ /* 0x00ae620008000800 */
[----:B------:R-:W-:-:S05]  /*0da0*/  IMAD.MOV.U32 R5, RZ, RZ, 0x3f000000 ;  /* 0x3f000000ff057424 */ /* 0x000fca00078e00ff */
[----:B-1----:R-:W-:-:S05]  /*0db0*/  LOP3.LUT R4, R4, 0xff000000, R5, 0xb8, !PT ;  /* 0xff00000004047812 */ /* 0x002fca00078eb805 */
[----:B------:R1:W-:Y:S01]  /*0dc0*/  STS [UR36+0x34], R4 ;  /* 0x00003404ff007988 */ /* 0x0003e20008000824 */
[----:B------:R-:W-:Y:S05]  /*0dd0*/  @P2 BRA `(.L_x_35) ;  /* 0x00000000001c2947 */ /* 0x000fea0003800000 */
[----:B-1----:R-:W1:Y:S01]  /*0de0*/  LDS R4, [UR36+0x38] ;  /* 0x00003824ff047984 */ /* 0x002e620008000800 */
[----:B------:R-:W-:-:S05]  /*0df0*/  IMAD.MOV.U32 R5, RZ, RZ, 0xff ;  /* 0x000000ffff057424 */ /* 0x000fca00078e00ff */
[----:B-1----:R-:W-:-:S05]  /*0e00*/  LOP3.LUT R4, R4, 0xff, R5, 0xb8, !PT ;  /* 0x000000ff04047812 */ /* 0x002fca00078eb805 */
[----:B------:R4:W-:Y:S02]  /*0e10*/  STS [UR36+0x38], R4 ;  /* 0x00003804ff007988 */ /* 0x0009e40008000824 */
.L_x_34:
[----:B------:R-:W-:Y:S05]  /*0e20*/  @P2 BREAK B2 ;  /* 0x0000000000022942 */ /* 0x000fea0003800000 */
[----:B------:R-:W-:Y:S05]  /*0e30*/  @P2 BRA `(.L_x_36) ;  /* 0x00000000000c2947 */ /* 0x000fea0003800000 */
[----:B------:R1:W-:Y:S02]  /*0e40*/  STS [UR36+0x20], R6 ;  /* 0x00002006ff007988 */ /* 0x0003e40008000824 */
.L_x_35:
[----:B------:R-:W-:Y:S05]  /*0e50*/  BSYNC B2 ;  /* 0x0000000000027941 */ /* 0x000fea0003800000 */
.L_x_33:
[----:B------:R1:W-:Y:S02]  /*0e60*/  @!P2 STS [UR36+0x24], R3 ;  /* 0x00002403ff00a988 */ /* 0x0003e40008000824 */
.L_x_36:
[----:B------:R-:W-:Y:S05]  /*0e70*/  BSYNC B3 ;  /* 0x0000000000037941 */ /* 0x000fea0003800000 */
.L_x_32:
[----:B------:R-:W-:Y:S05]  /*0e80*/  WARPSYNC.ALL ;  /* 0x0000000000007948 */ /* 0x000fea0003800000 */
[----:B------:R-:W-:Y:S04]  /*0e90*/  BSSY B3, `(.L_x_37) ;  /* 0x000000e000037945 */ /* 0x000fe80003800000 */
[----:B------:R-:W-:Y:S05]  /*0ea0*/  @P2 BRA `(.L_x_38) ;  /* 0x0000000000302947 */ /* 0x000fea0003800000 */
[----:B-1-34-:R-:W1:Y:S01]  /*0eb0*/  LDS R4, [UR36+0x34] ;  /* 0x00003424ff047984 */ /* 0x01ae620008000800 */
[----:B------:R-:W3:Y:S03]  /*0ec0*/  LDC.64 R8, c[0x0][0x248] ;  /* 0x00009200ff087b82 */ /* 0x000ee60000000a00 */
[----:B------:R-:W4:Y:S01]  /*0ed0*/  LDS R3, [UR36+0x1c] ;  /* 0x00001c24ff037984 */ /* 0x000f220008000800 */
[C---:B---3--:R-:W-:Y:S01]  /*0ee0*/  SHF.L.U64.HI R6, R8.reuse, 0x1, R9 ;  /* 0x0000000108067819 */ /* 0x048fe20000010209 */
[----:B------:R-:W-:-:S03]  /*0ef0*/  IMAD.SHL.U32 R5, R8, 0x2, RZ ;  /* 0x0000000208057824 */ /* 0x000fc600078e00ff */
[--C-:B------:R-:W-:Y:S02]  /*0f00*/  SHF.R.U32.HI R8, RZ, 0x4, R6.reuse ;  /* 0x00000004ff087819 */ /* 0x100fe40000011606 */
[----:B------:R-:W-:-:S05]  /*0f10*/  SHF.R.U64 R5, R5, 0x4, R6 ;  /* 0x0000000405057819 */ /* 0x000fca0000001206 */
[----:B------:R3:W-:Y:S01]  /*0f20*/  STS [UR36+0xc], R5 ;  /* 0x00000c05ff007988 */ /* 0x0007e20008000824 */
[----:B-1----:R-:W-:Y:S02]  /*0f30*/  LOP3.LUT R4, R4, 0x7, RZ, 0xb8, !PT ;  /* 0x0000000704047812 */ /* 0x002fe400078eb8ff */
[----:B----4-:R-:W-:-:S03]  /*0f40*/  LOP3.LUT R3, R3, 0xf, R8, 0xb8, !PT ;  /* 0x0000000f03037812 */ /* 0x010fc600078eb808 */
[----:B------:R3:W-:Y:S04]  /*0f50*/  STS [UR36+0x34], R4 ;  /* 0x00003404ff007988 */ /* 0x0007e80008000824 */
[----:B------:R3:W-:Y:S02]  /*0f60*/  STS [UR36+0x1c], R3 ;  /* 0x00001c03ff007988 */ /* 0x0007e40008000824 */
.L_x_38:
[----:B------:R-:W-:Y:S05]  /*0f70*/  BSYNC B3 ;  /* 0x0000000000037941 */ /* 0x000fea0003800000 */
.L_x_37:
[----:B------:R-:W-:Y:S04]  /*0f80*/  BSSY B3, `(.L_x_39) ;  /* 0x000001a000037945 */ /* 0x000fe80003800000 */
[----:B------:R-:W-:Y:S04]  /*0f90*/  BSSY B4, `(.L_x_40) ;  /* 0x0000015000047945 */ /* 0x000fe80003800000 */
[----:B------:R-:W-:Y:S05]  /*0fa0*/  @P2 BRA `(.L_x_41) ;  /* 0x0000000000202947 */ /* 0x000fea0003800000 */
[----:B-1-3--:R-:W1:Y:S02]  /*0fb0*/  LDS R3, [UR36+0x34] ;  /* 0x00003424ff037984 */ /* 0x00ae640008000800 */
[----:B-1----:R-:W-:-:S05]  /*0fc0*/  LOP3.LUT R3, R3, 0x38, RZ, 0xb8, !PT ;  /* 0x0000003803037812 */ /* 0x002fca00078eb8ff */
[----:B------:R1:W-:Y:S01]  /*0fd0*/  STS [UR36+0x34], R3 ;  /* 0x00003403ff007988 */ /* 0x0003e20008000824 */
[----:B------:R-:W-:Y:S05]  /*0fe0*/  @P2 BRA `(.L_x_42) ;  /* 0x0000000000202947 */ /* 0x000fea0003800000 */
[----:B-1----:R-:W1:Y:S01]  /*0ff0*/  LDS R3, [UR36+0x8] ;  /* 0x00000824ff037984 */ /* 0x002e620008000800 */
[----:B----4-:R-:W-:-:S05]  /*1000*/  IMAD.MOV.U32 R4, RZ, RZ, 0x780 ;  /* 0x00000780ff047424 */ /* 0x010fca00078e00ff */
[----:B-1----:R-:W-:-:S05]  /*1010*/  LOP3.LUT R3, R3, 0x300, R4, 0xd8, !PT ;  /* 0x0000030003037812 */ /* 0x002fca00078ed804 */
[----:B------:R1:W-:Y:S02]  /*1020*/  STS [UR36+0x8], R3 ;  /* 0x00000803ff007988 */ /* 0x0003e40008000824 */
.L_x_41:
[----:B------:R-:W-:Y:S05]  /*1030*/  @P2 BRA `(.L_x_43) ;  /* 0x0000000000282947 */ /* 0x000fea0003800000 */
[----:B-1-3--:R-:W1:Y:S02]  /*1040*/  LDS R3, [UR36+0x8] ;  /* 0x00000824ff037984 */ /* 0x00ae640008000800 */
[----:B-1----:R-:W-:-:S05]  /*1050*/  LOP3.LUT R3, R3, 0x1800, RZ, 0xb8, !PT ;  /* 0x0000180003037812 */ /* 0x002fca00078eb8ff */
[----:B------:R3:W-:Y:S02]  /*1060*/  STS [UR36+0x8], R3 ;  /* 0x00000803ff007988 */ /* 0x0007e40008000824 */
.L_x_42:
[----:B------:R-:W-:Y:S05]  /*1070*/  @P2 BREAK B4 ;  /* 0x0000000000042942 */ /* 0x000fea0003800000 */
[----:B------:R-:W-:Y:S05]  /*1080*/  @P2 BRA `(.L_x_44) ;  /* 0x0000000000242947 */ /* 0x000fea0003800000 */
[----:B-1-3--:R-:W1:Y:S01]  /*1090*/  LDS R3, [UR36+0x8] ;  /* 0x00000824ff037984 */ /* 0x00ae620008000800 */
[----:B----4-:R-:W-:-:S05]  /*10a0*/  IMAD.MOV.U32 R4, RZ, RZ, 0x6000 ;  /* 0x00006000ff047424 */ /* 0x010fca00078e00ff */
[----:B-1----:R-:W-:-:S04]  /*10b0*/  LOP3.LUT R3, R3, 0x6000, R4, 0xd8, !PT ;  /* 0x0000600003037812 */ /* 0x002fc800078ed804 */
[----:B------:R-:W-:-:S05]  /*10c0*/  LOP3.LUT R3, R3, 0x400000, RZ, 0xb8, !PT ;  /* 0x0040000003037812 */ /* 0x000fca00078eb8ff */
[----:B------:R1:W-:Y:S02]  /*10d0*/  STS [UR36+0x8], R3 ;  /* 0x00000803ff007988 */ /* 0x0003e40008000824 */
.L_x_43:
[----:B------:R-:W-:Y:S05]  /*10e0*/  BSYNC B4 ;  /* 0x0000000000047941 */ /* 0x000fea0003800000 */
.L_x_40:
[----:B-1-3--:R-:W1:Y:S02]  /*10f0*/  @!P2 LDS R3, [UR36+0x8] ;  /* 0x00000824ff03a984 */ /* 0x00ae640008000800 */
[----:B-1----:R-:W-:-:S05]  /*1100*/  @!P2 LOP3.LUT R3, R3, 0x8000, RZ, 0xb8, !PT ;  /* 0x000080000303a812 */ /* 0x002fca00078eb8ff */
[----:B------:R1:W-:Y:S02]  /*1110*/  @!P2 STS [UR36+0x8], R3 ;  /* 0x00000803ff00a988 */ /* 0x0003e40008000824 */
.L_x_44:
[----:B------:R-:W-:Y:S05]  /*1120*/  BSYNC B3 ;  /* 0x0000000000037941 */ /* 0x000fea0003800000 */
.L_x_39:
[----:B------:R-:W-:Y:S05]  /*1130*/  WARPSYNC.ALL ;  /* 0x0000000000007948 */ /* 0x000fea0003800000 */
[----:B------:R-:W-:Y:S01]  /*1140*/  UIADD3 UR8, UR8, 0x100, URZ ;  /* 0x0000010008087890 */ /* 0x000fe2000fffe03f */
[----:B------:R-:W-:Y:S02]  /*1150*/  ISETP.GE.AND P1, PT, R10, 0x1, PT ;  /* 0x000000010a00780c */ /* 0x000fe40003f26270 */
[----:B------:R-:W-:Y:S02]  /*1160*/  CS2R R56, SRZ ;  /* 0x0000000000387805 */ /* 0x000fe4000001ff00 */
[----:B------:R-:W-:Y:S01]  /*1170*/  CS2R R58, SRZ ;  /* 0x00000000003a7805 */ /* 0x000fe2000001ff00 */
[----:B------:R-:W-:Y:S01]  /*1180*/  UIADD3 UR52, UP0, UR8, UR38, URZ ;  /* 0x0000002608347290 */ /* 0x000fe2000ff1e03f */
[----:B------:R-:W-:-:S02]  /*1190*/  CS2R R60, SRZ ;  /* 0x00000000003c7805 */ /* 0x000fc4000001ff00 */
[----:B------:R-:W-:Y:S02]  /*11a0*/  CS2R R62, SRZ ;  /* 0x00000000003e7805 */ /* 0x000fe4000001ff00 */
[----:B------:R-:W-:Y:S01]  /*11b0*/  CS2R R64, SRZ ;  /* 0x0000000000407805 */ /* 0x000fe2000001ff00 */
[----:B------:R-:W-:Y:S01]  /*11c0*/  ULEA.HI.X.SX32 UR39, UR8, UR39, 0x1, UP0 ;  /* 0x0000002708277291 */ /* 0x000fe200080f0e3f */
[----:B------:R-:W-:Y:S02]  /*11d0*/  CS2R R66, SRZ ;  /* 0x0000000000427805 */ /* 0x000fe4000001ff00 */
[----:B------:R-:W-:Y:S02]  /*11e0*/  CS2R R68, SRZ ;  /* 0x0000000000447805 */ /* 0x000fe4000001ff00 */
[----:B------:R-:W-:Y:S02]  /*11f0*/  CS2R R70, SRZ ;  /* 0x0000000000467805 */ /* 0x000fe4000001ff00 */
[----:B------:R-:W-:-:S02]  /*1200*/  CS2R R72, SRZ ;  /* 0x0000000000487805 */ /* 0x000fc4000001ff00 */
[----:B------:R-:W-:Y:S02]  /*1210*/  CS2R R74, SRZ ;  /* 0x00000000004a7805 */ /* 0x000fe4000001ff00 */
[----:B------:R-:W-:Y:S02]  /*1220*/  CS2R R76, SRZ ;  /* 0x00000000004c7805 */ /* 0x000fe4000001ff00 */
[----:B------:R-:W-:Y:S02]  /*1230*/  CS2R R78, SRZ ;  /* 0x00000000004e7805 */ /* 0x000fe4000001ff00 */
[----:B------:R-:W-:Y:S02]  /*1240*/  CS2R R80, SRZ ;  /* 0x0000000000507805 */ /* 0x000fe4000001ff00 */
[----:B------:R-:W-:Y:S02]  /*1250*/  CS2R R82, SRZ ;  /* 0x0000000000527805 */ /* 0x000fe4000001ff00 */
[----:B------:R-:W-:-:S02]  /*1260*/  CS2R R84, SRZ ;  /* 0x0000000000547805 */ /* 0x000fc4000001ff00 */
[----:B------:R-:W-:Y:S02]  /*1270*/  CS2R R86, SRZ ;  /* 0x0000000000567805 */ /* 0x000fe4000001ff00 */
[----:B------:R-:W-:Y:S02]  /*1280*/  CS2R R24, SRZ ;  /* 0x0000000000187805 */ /* 0x000fe4000001ff00 */
[----:B------:R-:W-:Y:S02]  /*1290*/  CS2R R26, SRZ ;  /* 0x00000000001a7805 */ /* 0x000fe4000001ff00 */
[----:B------:R-:W-:Y:S01]  /*12a0*/  CS2R R28, SRZ ;  /* 0x00000000001c7805 */ /* 0x000fe2000001ff00 */
[----:B------:R-:W-:Y:S01]  /*12b0*/  IMAD.MOV.U32 R30, RZ, RZ, RZ ;  /* 0x000000ffff1e7224 */ /* 0x000fe200078e00ff */
[----:B------:R-:W-:Y:S06]  /*12c0*/  @P0 BRA `(.L_x_45) ;  /* 0x00000000002c0947 */ /* 0x000fec0003800000 */
[----:B-1-3--:R-:W1:Y:S01]  /*12d0*/  S2R R3, SR_LANEID ;  /* 0x0000000000037919 */ /* 0x00ae620000000000 */
[----:B------:R-:W-:Y:S05]  /*12e0*/  WARPSYNC.ALL ;  /* 0x0000000000007948 */ /* 0x000fea0003800000 */
[----:B-1----:R-:W-:-:S05]  /*12f0*/  IMAD.SHL.U32 R6, R3, 0x4, RZ ;  /* 0x0000000403067824 */ /* 0x002fca00078e00ff */
[----:B------:R-:W1:Y:S01]  /*1300*/  LDS R3, [R6+UR36] ;  /* 0x0000002406037984 */ /* 0x000e620008000800 */
[----:B----4-:R-:W-:Y:S01]  /*1310*/  IADD3 R4, P3, R6, UR52, RZ ;  /* 0x0000003406047c10 */ /* 0x010fe2000ff7e0ff */
[----:B------:R-:W-:-:S04]  /*1320*/  UMOV UR38, UR52 ;  /* 0x0000003400267c82 */ /* 0x000fc80008000000 */
[----:B------:R-:W-:-:S05]  /*1330*/  IMAD.X R5, RZ, RZ, UR39, P3 ;  /* 0x00000027ff057e24 */ /* 0x000fca00098e06ff */
[----:B-1----:R1:W3:Y:S01]  /*1340*/  ATOMG.E.EXCH.STRONG.GPU PT, RZ, [R4], R3 ;  /* 0x0000000304ff73a8 */ /* 0x0022e200041ee100 */
[----:B------:R-:W-:-:S04]  /*1350*/  DEPBAR {5,4,3,2,1,0} ;  /* 0x0000003f0000791a */ /* 0x000fc80000000000 */
[----:B------:R1:W-:Y:S01]  /*1360*/  UTMACCTL.IV [UR38] ;  /* 0x00000000260079b9 */ /* 0x0003e20008000000 */
[----:B------:R-:W-:Y:S01]  /*1370*/  NOP ;  /* 0x0000000000007918 */ /* 0x000fe20000000000 */
.L_x_45:
[----:B------:R-:W-:Y:S05]  /*1380*/  @P0 BRA `(.L_x_46) ;  /* 0x00000000000c0947 */ /* 0x000fea0003800000 */
[----:B------:R0:W-:Y:S01]  /*1390*/  UTMACMDFLUSH ;  /* 0x00000000000079b7 */ /* 0x0001e20000000000 */
[----:B------:R-:W-:Y:S05]  /*13a0*/  @P0 BRA `(.L_x_46) ;  /* 0x0000000000040947 */ /* 0x000fea0003800000 */
[----:B------:R-:W-:-:S04]  /*13b0*/  DEPBAR.LE SB0, 0x0 ;  /* 0x000080000000791a */ /* 0x000fc80000000000 */
.L_x_46:
[----:B------:R-:W-:Y:S05]  /*13c0*/  WARPSYNC.ALL ;  /* 0x0000000000007948 */ /* 0x000fea0003800000 */
[----:B---3--:R-:W-:Y:S01]  /*13d0*/  BAR.SYNC.DEFER_BLOCKING 0x0 ;  /* 0x0000000000007b1d */ /* 0x008fe20000010000 */
[----:B------:R-:W-:Y:S01]  /*13e0*/  USHF.L.U32 UR14, UR53, 0x6, URZ ;  /* 0x00000006350e7899 */ /* 0x000fe2000800063f */
[----:B------:R-:W-:Y:S01]  /*13f0*/  IMAD.MOV.U32 R31, RZ, RZ, RZ ;  /* 0x000000ffff1f7224 */ /* 0x000fe200078e00ff */
[----:B------:R-:W-:Y:S02]  /*1400*/  CS2R R32, SRZ ;  /* 0x0000000000207805 */ /* 0x000fe4000001ff00 */
[----:B------:R-:W-:-:S02]  /*1410*/  CS2R R34, SRZ ;  /* 0x0000000000227805 */ /* 0x000fc4000001ff00 */
[----:B------:R-:W-:Y:S01]  /*1420*/  CS2R R36, SRZ ;  /* 0x0000000000247805 */ /* 0x000fe2000001ff00 */
[----:B------:R-:W-:Y:S01]  /*1430*/  VOTEU.ALL UP0, P2 ;  /* 0x00000000003f7886 */ /* 0x000fe20001000000 */
[----:B------:R-:W-:Y:S01]  /*1440*/  UMOV UR8, 0x1 ;  /* 0x0000000100087882 */ /* 0x000fe20000000000 */
[----:B------:R-:W-:Y:S01]  /*1450*/  VOTEU.ALL UP1, P2 ;  /* 0x00000000003f7886 */ /* 0x000fe20001020000 */
[----:B------:R-:W-:Y:S02]  /*1460*/  CS2R R38, SRZ ;  /* 0x0000000000267805 */ /* 0x000fe4000001ff00 */
[----:B------:R-:W-:Y:S01]  /*1470*/  CS2R R40, SRZ ;  /* 0x0000000000287805 */ /* 0x000fe2000001ff00 */
[----:B------:R-:W-:-:S04]  /*1480*/  @!UP0 UIADD3 UR10, -UR8, 0x100000, URZ ;  /* 0x00100000080a8890 */ /* 0x000fc8000fffe13f */
[----:B------:R-:W-:Y:S02]  /*1490*/  @!UP0 USHF.L.U32 UR11, UR10, 0xb, URZ ;  /* 0x0000000b0a0b8899 */ /* 0x000fe4000800063f */
[----:B------:R-:W-:Y:S01]  /*14a0*/  @!UP0 USHF.L.U32 UR10, UR10, 0x1, URZ ;  /* 0x000000010a0a8899 */ /* 0x000fe2000800063f */
[----:B------:R-:W-:Y:S01]  /*14b0*/  CS2R R42, SRZ ;  /* 0x00000000002a7805 */ /* 0x000fe2000001ff00 */
[----:B------:R-:W-:-:S04]  /*14c0*/  @!UP0 UIADD3 UR8, -UR8, 0x100000, URZ ;  /* 0x0010000008088890 */ /* 0x000fc8000fffe13f */
[----:B------:R-:W-:Y:S02]  /*14d0*/  @!UP0 USHF.L.U32 UR9, UR8, 0xb, URZ ;  /* 0x0000000b08098899 */ /* 0x000fe4000800063f */
[----:B------:R-:W-:Y:S01]  /*14e0*/  @!UP0 USHF.L.U32 UR8, UR8, 0x1, URZ ;  /* 0x0000000108088899 */ /* 0x000fe2000800063f */
[----:B------:R-:W-:Y:S01]  /*14f0*/  CS2R R44, SRZ ;  /* 0x00000000002c7805 */ /* 0x000fe2000001ff00 */
[----:B------:R-:W-:Y:S01]  /*1500*/  VOTEU.ALL UP0, P2 ;  /* 0x00000000003f7886 */ /* 0x000fe20001000000 */
[----:B------:R-:W-:Y:S02]  /*1510*/  CS2R R46, SRZ ;  /* 0x00000000002e7805 */ /* 0x000fe4000001ff00 */
[----:B------:R-:W-:Y:S02]  /*1520*/  CS2R R48, SRZ ;  /* 0x0000000000307805 */ /* 0x000fe4000001ff00 */
[----:B------:R-:W-:Y:S02]  /*1530*/  CS2R R50, SRZ ;  /* 0x0000000000327805 */ /* 0x000fe4000001ff00 */
[----:B------:R-:W-:-:S02]  /*1540*/  CS2R R52, SRZ ;  /* 0x0000000000347805 */ /* 0x000fc4000001ff00 */
[----:B------:R-:W-:Y:S01]  /*1550*/  CS2R R54, SRZ ;  /* 0x0000000000367805 */ /* 0x000fe2000001ff00 */
[----:B------:R-:W3:Y:S02]  /*1560*/  FENCE.VIEW.ASYNC.S ;  /* 0x00000000000073c6 */ /* 0x000ee40000000000 */
[----:B---3--:R3:W4:Y:S02]  /*1570*/  @!UP0 SYNCS.EXCH.64 URZ, [UR36+0x28000], UR10 ;  /* 0x0280000a243f85b2 */ /* 0x0087240008000100 */
[----:B----4-:R-:W-:Y:S01]  /*1580*/  BAR.SYNC.DEFER_BLOCKING 0x0 ;  /* 0x0000000000007b1d */ /* 0x010fe20000010000 */
[----:B---3--:R-:W-:-:S05]  /*1590*/  USHF.L.U32 UR11, UR54, 0x8, URZ ;  /* 0x00000008360b7899 */ /* 0x008fca000800063f */
[----:B------:R3:W4:Y:S01]  /*15a0*/  @!UP1 SYNCS.EXCH.64 URZ, [UR36+0x28008], UR8 ;  /* 0x02800808243f95b2 */ /* 0x0007220008000100 */
[----:B------:R-:W-:Y:S06]  /*15b0*/  @!P1 BRA `(.L_x_47) ;  /* 0x0000000800189947 */ /* 0x000fec0003800000 */
[----:B-1----:R-:W-:Y:S02]  /*15c0*/  SHF.R.U32.HI R3, RZ, 0x5, R0 ;  /* 0x00000005ff037819 */ /* 0x002fe40000011600 */
[----:B------:R-:W-:Y:S02]  /*15d0*/  CS2R R56, SRZ ;  /* 0x0000000000387805 */ /* 0x000fe4000001ff00 */
[----:B------:R-:W-:Y:S02]  /*15e0*/  CS2R R58, SRZ ;  /* 0x00000000003a7805 */ /* 0x000fe4000001ff00 */
[----:B------:R-:W-:Y:S02]  /*15f0*/  CS2R R60, SRZ ;  /* 0x00000000003c7805 */ /* 0x000fe4000001ff00 */
[----:B------:R-:W-:Y:S02]  /*1600*/  R2UR UR38, R3 ;  /* 0x00000000032672ca */ /* 0x000fe400000e0000 */
        /* <DEDUP_REMOVED lines=29> */
[----:B------:R-:W-:Y:S01]  /*17e0*/  UMOV UR37, URZ ;  /* 0x0000003f00257c82 */ /* 0x000fe20008000000 */
[----:B------:R-:W-:-:S05]  /*17f0*/  UMOV UR15, URZ ;  /* 0x0000003f000f7c82 */ /* 0x000fca0008000000 */
.L_x_49:
[----:B----4-:R-:W-:Y:S01]  /*1800*/  BAR.SYNC.DEFER_BLOCKING 0x0 ;  /* 0x0000000000007b1d */ /* 0x010fe20000010000 */
[----:B------:R-:W-:Y:S01]  /*1810*/  ULEA UR21, UR37, UR36, 0x3 ;  /* 0x0000002425157291 */ /* 0x000fe2000f8e183f */
[----:B------:R-:W-:Y:S01]  /*1820*/  @!P2 IMAD.MOV.U32 R3, RZ, RZ, 0x14000 ;  /* 0x00014000ff03a424 */ /* 0x000fe200078e00ff */
[----:B------:R-:W-:Y:S01]  /*1830*/  ELECT P0, URZ, PT ;  /* 0x00000000003f782f */ /* 0x000fe20003800000 */
[----:B------:R-:W-:-:S03]  /*1840*/  ULEA UR20, UR37, UR36, 0x10 ;  /* 0x0000002425147291 */ /* 0x000fc6000f8e803f */
[----:B------:R-:W-:Y:S01]  /*1850*/  ISETP.LT.U32.AND P0, PT, R2, 0x40, P0 ;  /* 0x000000400200780c */ /* 0x000fe20000701070 */
[----:B------:R-:W-:Y:S01]  /*1860*/  ULOP3.LUT UR10, UR38, 0x1, URZ, 0xc0, !UPT ;  /* 0x00000001260a7892 */ /* 0x000fe2000f8ec03f */
[----:B------:R-:W-:-:S03]  /*1870*/  ELECT P1, URZ, PT ;  /* 0x00000000003f782f */ /* 0x000fc60003820000 */
[----:B---3--:R-:W-:Y:S02]  /*1880*/  ULEA UR8, UR10, UR20, 0xf ;  /* 0x000000140a087291 */ /* 0x008fe4000f8e783f */
[----:B------:R-:W-:Y:S01]  /*1890*/  ULEA UR10, UR10, UR15, 0x6 ;  /* 0x0000000f0a0a7291 */ /* 0x000fe2000f8e303f */
[----:B------:R-:W-:Y:S01]  /*18a0*/  ISETP.LT.U32.AND P1, PT, R2, 0x20, P1 ;  /* 0x000000200200780c */ /* 0x000fe20000f21070 */
[----:B------:R-:W-:-:S04]  /*18b0*/  ULEA UR12, UR37, UR36, 0xe ;  /* 0x00000024250c7291 */ /* 0x000fc8000f8e703f */
[----:B------:R-:W-:Y:S01]  /*18c0*/  VOTEU.ANY UP0, P0 ;  /* 0x00000000003f7886 */ /* 0x000fe20000000100 */
[----:B------:R-:W-:Y:S01]  /*18d0*/  VOTEU.ANY UP2, P0 ;  /* 0x00000000003f7886 */ /* 0x000fe20000040100 */
[----:B------:R-:W-:Y:S01]  /*18e0*/  UIADD3 UR12, UR12, 0x20000, URZ ;  /* 0x000200000c0c7890 */ /* 0x000fe2000fffe03f */
[----:B------:R1:W-:Y:S01]  /*18f0*/  @!P2 SYNCS.ARRIVE.TRANS64 RZ, [UR21+0x28000], R3 ;  /* 0x02800003ffffa9a7 */ /* 0x0003e20008000015 */
[----:B------:R3:W-:Y:S06]  /*1900*/  MEMBAR.ALL.CTA ;  /* 0x0000000000007992 */ /* 0x0007ec0000008000 */
[----:B---3--:R-:W3:Y:S01]  /*1910*/  FENCE.VIEW.ASYNC.S ;  /* 0x00000000000073c6 */ /* 0x008ee20000000000 */
[----:B------:R-:W-:Y:S01]  /*1920*/  @UP0 UIADD3 UR9, UR21, 0x28000, URZ ;  /* 0x0002800015090890 */ /* 0x000fe2000fffe03f */
[----:B------:R-:W-:Y:S01]  /*1930*/  @UP0 UMOV UR16, UR4 ;  /* 0x0000000400100c82 */ /* 0x000fe20008000000 */
[----:B------:R-:W-:Y:S01]  /*1940*/  @UP0 UMOV UR17, UR5 ;  /* 0x0000000500110c82 */ /* 0x000fe20008000000 */
[----:B---3--:R-:W-:Y:S01]  /*1950*/  VOTEU.ANY UP1, P1 ;  /* 0x00000000003f7886 */ /* 0x008fe20000820100 */
[----:B------:R-:W-:Y:S01]  /*1960*/  VOTEU.ANY UP3, P1 ;  /* 0x00000000003f7886 */ /* 0x000fe20000860100 */
[----:B-1----:R-:W-:-:S03]  /*1970*/  IMAD.U32 R3, RZ, RZ, UR55 ;  /* 0x00000037ff037e24 */ /* 0x002fc6000f8e00ff */
[----:B------:R-:W-:Y:S01]  /*1980*/  @UP1 UIADD3 UR13, UR21, 0x28000, URZ ;  /* 0x00028000150d1890 */ /* 0x000fe2000fffe03f */
[----:B------:R-:W-:Y:S01]  /*1990*/  @UP1 UMOV UR18, UR6 ;  /* 0x0000000600121c82 */ /* 0x000fe20008000000 */
[----:B------:R-:W-:Y:S01]  /*19a0*/  @UP1 UMOV UR19, UR7 ;  /* 0x0000000700131c82 */ /* 0x000fe20008000000 */
[----:B------:R-:W-:Y:S01]  /*19b0*/  SHF.L.U32 R3, R3, 0x1f, RZ ;  /* 0x0000001f03037819 */ /* 0x000fe200000006ff */
[----:B------:R-:W-:Y:S06]  /*19c0*/  BAR.SYNC.DEFER_BLOCKING 0x0 ;  /* 0x0000000000007b1d */ /* 0x000fec0000010000 */
[----:B------:R1:W-:Y:S02]  /*19d0*/  @UP2 UTMALDG.2D [UR8], [UR16] ;  /* 0x00000008100025b4 */ /* 0x0003e40008008000 */
[----:B------:R-:W-:Y:S06]  /*19e0*/  BAR.SYNC.DEFER_BLOCKING 0x0 ;  /* 0x0000000000007b1d */ /* 0x000fec0000010000 */
[----:B------:R1:W-:Y:S02]  /*19f0*/  @UP3 UTMALDG.2D [UR12], [UR18] ;  /* 0x0000000c120035b4 */ /* 0x0003e40008008000 */
[----:B------:R-:W-:Y:S06]  /*1a00*/  BAR.SYNC.DEFER_BLOCKING 0x0 ;  /* 0x0000000000007b1d */ /* 0x000fec0000010000 */
[----:B------:R-:W3:Y:S02]  /*1a10*/  SYNCS.PHASECHK.TRANS64.TRYWAIT P0, [UR21+0x28000], R3 ;  /* 0x02800003ff0075a7 */ /* 0x000ee40008000155 */
[----:B-1-3--:R-:W-:Y:S05]  /*1a20*/  @!P0 BRA `(.L_x_48) ;  /* 0x0000000800288947 */ /* 0x00afea0003800000 */
.L_x_50:
[----:B------:R-:W-:Y:S01]  /*1a30*/  USHF.L.U32 UR8, UR38, 0x7, URZ ;  /* 0x0000000726087899 */ /* 0x000fe2000800063f */
[----:B------:R-:W-:Y:S02]  /*1a40*/  WARPGROUP.DEPBAR.LE gsb0, 0x0 ;  /* 0x00008000000079c5 */ /* 0x000fe40000010000 */
[----:B------:R-:W-:Y:S01]  /*1a50*/  USHF.R.U32.HI UR50, URZ, 0x4, UR12 ;  /* 0x000000043f327899 */ /* 0x000fe2000801160c */
[----:B------:R-:W-:Y:S01]  /*1a60*/  WARPGROUP.ARRIVE ;  /* 0x00000000000079c5 */ /* 0x000fe20000000000 */
[----:B------:R-:W-:Y:S01]  /*1a70*/  ULOP3.LUT UR8, UR8, 0x200, URZ, 0xc0, !UPT ;  /* 0x0000020008087892 */ /* 0x000fe2000f8ec03f */
[----:B------:R-:W1:Y:S01]  /*1a80*/  LDC R3, c[0x0][0x230] ;  /* 0x00008c00ff037b82 */ /* 0x000e620000000800 */
[----:B------:R-:W-:Y:S02]  /*1a90*/  USGXT.U32 UR50, UR50, 0xe ;  /* 0x0000000e3232789a */ /* 0x000fe40008000000 */
[----:B------:R-:W-:Y:S01]  /*1aa0*/  ULEA.HI UR8, UR20, UR8, URZ, 0x1c ;  /* 0x0000000814087291 */ /* 0x000fe2000f8fe03f */
[----:B------:R-:W-:Y:S01]  /*1ab0*/  UMOV UR51, 0x40000040 ;  /* 0x4000004000337882 */ /* 0x000fe20000000000 */
[----:B------:R-:W-:-:S02]  /*1ac0*/  UMOV UR49, 0x40000040 ;  /* 0x4000004000317882 */ /* 0x000fc40000000000 */
[----:B------:R-:W-:Y:S02]  /*1ad0*/  ULOP3.LUT UR48, UR8, 0x3fff, URZ, 0xc0, !UPT ;  /* 0x00003fff08307892 */ /* 0x000fe4000f8ec03f */
[----:B------:R-:W-:Y:S02]  /*1ae0*/  UIADD3 UR42, UP1, UR50, 0x80, URZ ;  /* 0x00000080322a7890 */ /* 0x000fe4000ff3e03f */
[----:B------:R-:W-:Y:S01]  /*1af0*/  UIADD3 UR40, UP0, UR48, 0x2, URZ ;  /* 0x0000000230287890 */ /* 0x000fe2000ff1e03f */
[----:B------:R-:W-:Y:S01]  /*1b00*/  UMOV UR8, URZ ;  /* 0x0000003f00087c82 */ /* 0x000fe20008000000 */
[----:B------:R-:W-:Y:S02]  /*1b10*/  UMOV UR9, URZ ;  /* 0x0000003f00097c82 */ /* 0x000fe40008000000 */
[----:B------:R-:W-:Y:S01]  /*1b20*/  UIADD3.X UR41, UR8, 0x40000040, URZ, UP0, !UPT ;  /* 0x4000004008297890 */ /* 0x000fe200087fe43f */
[----:B------:R-:W-:Y:S01]  /*1b30*/  HGMMA.64x64x16.F32 R56, gdesc[UR48].tnspB, R56 ;  /* 0x40e00000303879f0 */ /* 0x000fe20008700838 */
[----:B------:R-:W-:-:S02]  /*1b40*/  UIADD3.X UR43, UR9, 0x40000040, URZ, UP1, !UPT ;  /* 0x40000040092b7890 */ /* 0x000fc40008ffe43f */
[----:B------:R-:W-:Y:S02]  /*1b50*/  UIADD3.64 UR32, UR40, 0x2, URZ ;  /* 0x0000000228207897 */ /* 0x000fe4000fffe03f */
[----:B------:R-:W-:Y:S02]  /*1b60*/  UIADD3.64 UR34, UR42, 0x80, URZ ;  /* 0x000000802a227897 */ /* 0x000fe4000fffe03f */
[----:B------:R-:W-:Y:S02]  /*1b70*/  UIADD3.64 UR28, UR40, 0x4, URZ ;  /* 0x00000004281c7897 */ /* 0x000fe4000fffe03f */
[----:B------:R-:W-:Y:S02]  /*1b80*/  UIADD3.64 UR30, UR42, 0x100, URZ ;  /* 0x000001002a1e7897 */ /* 0x000fe4000fffe03f */
[----:B------:R-:W-:Y:S02]  /*1b90*/  UIADD3.64 UR24, UR40, 0x7fe, URZ ;  /* 0x000007fe28187897 */ /* 0x000fe4000fffe03f */
[----:B------:R-:W-:-:S02]  /*1ba0*/  UIADD3.64 UR26, UR42, 0x180, URZ ;  /* 0x000001802a1a7897 */ /* 0x000fc4000fffe03f */
[----:B------:R-:W-:Y:S02]  /*1bb0*/  UIADD3.64 UR20, UR40, 0x800, URZ ;  /* 0x0000080028147897 */ /* 0x000fe4000fffe03f */
[----:B------:R-:W-:Y:S02]  /*1bc0*/  UIADD3.64 UR22, UR42, 0x200, URZ ;  /* 0x000002002a167897 */ /* 0x000fe4000fffe03f */
[----:B------:R-:W-:Y:S02]  /*1bd0*/  UIADD3.64 UR16, UR40, 0x802, URZ ;  /* 0x0000080228107897 */ /* 0x000fe4000fffe03f */
[----:B------:R-:W-:Y:S02]  /*1be0*/  UIADD3.64 UR18, UR42, 0x280, URZ ;  /* 0x000002802a127897 */ /* 0x000fe4000fffe03f */
[----:B------:R-:W-:Y:S02]  /*1bf0*/  UIADD3.64 UR44, UR40, 0x804, URZ ;  /* 0x00000804282c7897 */ /* 0x000fe4000fffe03f */
[----:B------:R-:W-:-:S02]  /*1c00*/  UIADD3.64 UR46, UR42, 0x300, URZ ;  /* 0x000003002a2e7897 */ /* 0x000fc4000fffe03f */
[----:B------:R-:W-:Y:S02]  /*1c10*/  UIADD3.64 UR48, UR40, 0x3fe, URZ ;  /* 0x000003fe28307897 */ /* 0x000fe4000fffe03f */
[----:B------:R-:W-:Y:S02]  /*1c20*/  UIADD3 UR15, UR15, 0x80, URZ ;  /* 0x000000800f0f7890 */ /* 0x000fe4000fffe03f */
[----:B------:R-:W-:-:S04]  /*1c30*/  UIADD3 UR37, UR37, 0x1, URZ ;  /* 0x0000000125257890 */ /* 0x000fc8000fffe03f */
[----:B-1----:R-:W-:Y:S01]  /*1c40*/  ISETP.LE.AND P0, PT, R3, UR15, PT ;  /* 0x0000000f03007c0c */ /* 0x002fe2000bf03270 */
[----:B------:R-:W-:-:S04]  /*1c50*/  UISETP.NE.U32.AND UP0, UPT, UR37, 0x2, UPT ;  /* 0x000000022500788c */ /* 0x000fc8000bf05070 */
[----:B------:R-:W-:Y:S02]  /*1c60*/  USEL UR8, URZ, 0x1, UP0 ;  /* 0x000000013f087887 */ /* 0x000fe40008000000 */
[----:B------:R-:W-:Y:S02]  /*1c70*/  USEL UR37, UR37, URZ, UP0 ;  /* 0x0000003f25257287 */ /* 0x000fe40008000000 */
[----:B------:R-:W-:Y:S01]  /*1c80*/  ULOP3.LUT UR55, UR55, UR8, URZ, 0x3c, !UPT ;  /* 0x0000000837377292 */ /* 0x000fe2000f8e3c3f */
[----:B------:R-:W-:Y:S04]  /*1c90*/  HGMMA.64x64x16.F32 R56, gdesc[UR40].tnspB, R56 ;  /* 0x40e00000283879f0 */ /* 0x000fe80008700838 */
[----:B------:R-:W-:Y:S01]  /*1ca0*/  HGMMA.64x64x16.F32 R56, gdesc[UR32].tnspB, R56 ;  /* 0x40e00000203879f0 */ /* 0x000fe20008700838 */
[----:B------:R-:W-:-:S03]  /*1cb0*/  UIADD3.64 UR32, UR40, 0x402, URZ ;  /* 0x0000040228207897 */ /* 0x000fc6000fffe03f */
        /* <DEDUP_REMOVED lines=11> */
[----:B------:R-:W-:Y:S01]  /*1d70*/  UIADD3.64 UR48, UR40, 0x400, URZ ;  /* 0x0000040028307897 */ /* 0x000fe2000fffe03f */
[----:B------:R-:W-:Y:S01]  /*1d80*/  UMOV UR50, UR42 ;  /* 0x0000002a00327c82 */ /* 0x000fe20008000000 */
[----:B------:R-:W-:-:S07]  /*1d90*/  UMOV UR51, UR43 ;  /* 0x0000002b00337c82 */ /* 0x000fce0008000000 */
[----:B------:R-:W-:Y:S04]  /*1da0*/  HGMMA.64x64x16.F32 R24, gdesc[UR48].tnspB, R24 ;  /* 0x40e00000301879f0 */ /* 0x000fe80008700818 */
[----:B------:R-:W-:Y:S04]  /*1db0*/  HGMMA.64x64x16.F32 R24, gdesc[UR32].tnspB, R24 ;  /* 0x40e00000201879f0 */ /* 0x000fe80008700818 */
[----:B------:R-:W-:Y:S04]  /*1dc0*/  HGMMA.64x64x16.F32 R24, gdesc[UR28].tnspB, R24 ;  /* 0x40e000001c1879f0 */ /* 0x000fe80008700818 */
[----:B------:R-:W-:Y:S04]  /*1dd0*/  HGMMA.64x64x16.F32 R24, gdesc[UR24].tnspB, R24 ;  /* 0x40e00000181879f0 */ /* 0x000fe80008700818 */
[----:B------:R-:W-:Y:S04]  /*1de0*/  HGMMA.64x64x16.F32 R24, gdesc[UR20].tnspB, R24 ;  /* 0x40e00000141879f0 */ /* 0x000fe80008700818 */
[----:B------:R-:W-:Y:S04]  /*1df0*/  HGMMA.64x64x16.F32 R24, gdesc[UR16].tnspB, R24 ;  /* 0x40e00000101879f0 */ /* 0x000fe80008700818 */
[----:B------:R-:W-:Y:S01]  /*1e00*/  HGMMA.64x64x16.F32 R24, gdesc[UR44].tnspB, R24, gsb0 ;  /* 0x40e000002c1879f0 */ /* 0x000fe20008000818 */
[----:B------:R-:W-:Y:S05]  /*1e10*/  @!P0 BRA `(.L_x_49) ;  /* 0xfffffff800788947 */ /* 0x000fea000383ffff */
.L_x_47:
[----:B------:R-:W-:Y:S02]  /*1e20*/  WARPGROUP.DEPBAR.LE gsb0, 0x0 ;  /* 0x00008000000079c5 */ /* 0x000fe40000010000 */
[----:B----4-:R-:W-:Y:S01]  /*1e30*/  BAR.SYNC.DEFER_BLOCKING 0x0 ;  /* 0x0000000000007b1d */ /* 0x010fe20000010000 */
[C---:B-1----:R-:W-:Y:S01]  /*1e40*/  IMAD.SHL.U32 R3, R0.reuse, 0x80, RZ ;  /* 0x0000008000037824 */ /* 0x042fe200078e00ff */
[----:B------:R-:W-:Y:S01]  /*1e50*/  ELECT P0, URZ, PT ;  /* 0x00000000003f782f */ /* 0x000fe20003800000 */
[----:B------:R-:W-:Y:S01]  /*1e60*/  IMAD.SHL.U32 R4, R0, 0x10, RZ ;  /* 0x0000001000047824 */ /* 0x000fe200078e00ff */
[----:B------:R-:W-:Y:S02]  /*1e70*/  F2FP.F16.F32.PACK_AB R56, R57, R56 ;  /* 0x000000383938723e */ /* 0x000fe400000000ff */
[----:B------:R-:W-:Y:S01]  /*1e80*/  LOP3.LUT R3, R3, 0x780, RZ, 0xc0, !PT ;  /* 0x0000078003037812 */ /* 0x000fe200078ec0ff */
[----:B------:R-:W-:Y:S01]  /*1e90*/  UMOV UR37, UR14 ;  /* 0x0000000e00257c82 */ /* 0x000fe20008000000 */
[----:B------:R-:W-:Y:S01]  /*1ea0*/  F2FP.F16.F32.PACK_AB R57, R59, R58 ;  /* 0x0000003a3b39723e */ /* 0x000fe200000000ff */
[----:B------:R-:W-:Y:S01]  /*1eb0*/  UMOV UR38, UR11 ;  /* 0x0000000b00267c82 */ /* 0x000fe20008000000 */
[----:B------:R-:W-:-:S02]  /*1ec0*/  LOP3.LUT R3, R3, 0x70, R4, 0xf8, !PT ;  /* 0x0000007003037812 */ /* 0x000fc400078ef804 */
[----:B------:R-:W-:Y:S02]  /*1ed0*/  F2FP.F16.F32.PACK_AB R24, R25, R24 ;  /* 0x000000181918723e */ /* 0x000fe400000000ff */
[----:B------:R-:W-:Y:S01]  /*1ee0*/  LOP3.LUT R3, R3, 0x10, R0, 0x78, !PT ;  /* 0x0000001003037812 */ /* 0x000fe200078e7800 */
[----:B------:R-:W-:Y:S01]  /*1ef0*/  IMAD.SHL.U32 R0, R0, 0x40, RZ ;  /* 0x0000004000007824 */ /* 0x000fe200078e00ff */
[----:B------:R-:W-:Y:S02]  /*1f00*/  ISETP.LT.U32.AND P0, PT, R2, 0x20, P0 ;  /* 0x000000200200780c */ /* 0x000fe40000701070 */
[----:B------:R-:W-:Y:S02]  /*1f10*/  F2FP.F16.F32.PACK_AB R58, R61, R60 ;  /* 0x0000003c3d3a723e */ /* 0x000fe400000000ff */
[----:B------:R-:W-:Y:S02]  /*1f20*/  LOP3.LUT R0, R3, 0x3800, R0, 0xf8, !PT ;  /* 0x0000380003007812 */ /* 0x000fe400078ef800 */
[----:B------:R-:W-:Y:S01]  /*1f30*/  F2FP.F16.F32.PACK_AB R59, R63, R62 ;  /* 0x0000003e3f3b723e */ /* 0x000fe200000000ff */
[----:B------:R-:W1:Y:S02]  /*1f40*/  @!P2 SYNCS.CCTL.IV [UR36+0x28000] ;  /* 0x02800000ff00a9b1 */ /* 0x000e640008000024 */
[----:B-1----:R-:W-:Y:S01]  /*1f50*/  BAR.SYNC.DEFER_BLOCKING 0x0 ;  /* 0x0000000000007b1d */ /* 0x002fe20000010000 */
[C---:B------:R-:W-:Y:S01]  /*1f60*/  LOP3.LUT R3, R0.reuse, 0x20, RZ, 0x3c, !PT ;  /* 0x0000002000037812 */ /* 0x040fe200078e3cff */
[C---:B------:R-:W-:Y:S01]  /*1f70*/  VIADD R2, R0.reuse, UR36 ;  /* 0x0000002400027c36 */ /* 0x040fe20008000000 */
[----:B------:R-:W-:-:S02]  /*1f80*/  LOP3.LUT R4, R0, 0x40, RZ, 0x3c, !PT ;  /* 0x0000004000047812 */ /* 0x000fc400078e3cff */
[----:B------:R-:W-:Y:S01]  /*1f90*/  F2FP.F16.F32.PACK_AB R64, R65, R64 ;  /* 0x000000404140723e */ /* 0x000fe200000000ff */
[----:B------:R-:W-:Y:S01]  /*1fa0*/  VIADD R3, R3, UR36 ;  /* 0x0000002403037c36 */ /* 0x000fe20008000000 */
[----:B------:R-:W-:Y:S01]  /*1fb0*/  F2FP.F16.F32.PACK_AB R25, R27, R26 ;  /* 0x0000001a1b19723e */ /* 0x000fe200000000ff */
[----:B------:R-:W-:Y:S01]  /*1fc0*/  VIADD R4, R4, UR36 ;  /* 0x0000002404047c36 */ /* 0x000fe20008000000 */
[----:B------:R-:W-:Y:S01]  /*1fd0*/  F2FP.F16.F32.PACK_AB R65, R67, R66 ;  /* 0x000000424341723e */ /* 0x000fe200000000ff */
[----:B------:R-:W-:Y:S01]  /*1fe0*/  VOTEU.ANY UP0, P0 ;  /* 0x00000000003f7886 */ /* 0x000fe20000000100 */
[----:B------:R-:W-:Y:S01]  /*1ff0*/  F2FP.F16.F32.PACK_AB R26, R29, R28 ;  /* 0x0000001c1d1a723e */ /* 0x000fe200000000ff */
[----:B------:R-:W-:Y:S01]  /*2000*/  VOTEU.ANY UP1, P0 ;  /* 0x00000000003f7886 */ /* 0x000fe20000020100 */
[----:B------:R-:W-:Y:S02]  /*2010*/  F2FP.F16.F32.PACK_AB R27, R31, R30 ;  /* 0x0000001e1f1b723e */ /* 0x000fe400000000ff */
[----:B------:R-:W-:Y:S01]  /*2020*/  F2FP.F16.F32.PACK_AB R32, R33, R32 ;  /* 0x000000202120723e */ /* 0x000fe200000000ff */
[----:B---3--:R-:W-:Y:S01]  /*2030*/  @UP0 UMOV UR8, UR52 ;  /* 0x0000003400080c82 */ /* 0x008fe20008000000 */
[----:B------:R-:W-:Y:S01]  /*2040*/  LOP3.LUT R0, R0, 0x60, RZ, 0x3c, !PT ;  /* 0x0000006000007812 */ /* 0x000fe200078e3cff */
[----:B------:R-:W-:Y:S01]  /*2050*/  @UP0 UMOV UR9, UR39 ;  /* 0x0000002700090c82 */ /* 0x000fe20008000000 */
[----:B------:R-:W-:-:S02]  /*2060*/  F2FP.F16.F32.PACK_AB R66, R69, R68 ;  /* 0x000000444542723e */ /* 0x000fc400000000ff */
[----:B------:R-:W-:Y:S01]  /*2070*/  F2FP.F16.F32.PACK_AB R67, R71, R70 ;  /* 0x000000464743723e */ /* 0x000fe200000000ff */
[----:B------:R-:W-:Y:S01]  /*2080*/  VIADD R0, R0, UR36 ;  /* 0x0000002400007c36 */ /* 0x000fe20008000000 */
[----:B------:R-:W-:Y:S01]  /*2090*/  F2FP.F16.F32.PACK_AB R72, R73, R72 ;  /* 0x000000484948723e */ /* 0x000fe200000000ff */
[----:B------:R-:W1:Y:S01]  /*20a0*/  @!P2 SYNCS.CCTL.IV [UR36+0x28008] ;  /* 0x02800800ff00a9b1 */ /* 0x000e620008000024 */
[----:B------:R-:W-:Y:S01]  /*20b0*/  F2FP.F16.F32.PACK_AB R33, R35, R34 ;  /* 0x000000222321723e */ /* 0x000fe200000000ff */
[----:B-1----:R-:W-:Y:S01]  /*20c0*/  STSM.16.M88.4 [R2], R56 ;  /* 0x0000003802007844 */ /* 0x002fe20000000200 */
[----:B------:R-:W-:Y:S02]  /*20d0*/  F2FP.F16.F32.PACK_AB R73, R75, R74 ;  /* 0x0000004a4b49723e */ /* 0x000fe400000000ff */
[----:B------:R-:W-:Y:S01]  /*20e0*/  F2FP.F16.F32.PACK_AB R34, R37, R36 ;  /* 0x000000242522723e */ /* 0x000fe200000000ff */
[----:B------:R-:W-:Y:S01]  /*20f0*/  STSM.16.M88.4 [R2+0x4000], R24 ;  /* 0x0040001802007844 */ /* 0x000fe20000000200 */
[----:B------:R-:W-:-:S02]  /*2100*/  F2FP.F16.F32.PACK_AB R35, R39, R38 ;  /* 0x000000262723723e */ /* 0x000fc400000000ff */
[----:B------:R-:W-:Y:S01]  /*2110*/  F2FP.F16.F32.PACK_AB R40, R41, R40 ;  /* 0x000000282928723e */ /* 0x000fe200000000ff */
[----:B------:R-:W-:Y:S01]  /*2120*/  STSM.16.M88.4 [R3], R64 ;  /* 0x0000004003007844 */ /* 0x000fe20000000200 */
[----:B------:R-:W-:Y:S02]  /*2130*/  F2FP.F16.F32.PACK_AB R74, R77, R76 ;  /* 0x0000004c4d4a723e */ /* 0x000fe400000000ff */
[----:B------:R-:W-:Y:S01]  /*2140*/  F2FP.F16.F32.PACK_AB R75, R79, R78 ;  /* 0x0000004e4f4b723e */ /* 0x000fe200000000ff */
[----:B------:R-:W-:Y:S01]  /*2150*/  STSM.16.M88.4 [R3+0x4000], R32 ;  /* 0x0040002003007844 */ /* 0x000fe20000000200 */
[----:B------:R-:W-:Y:S02]  /*2160*/  F2FP.F16.F32.PACK_AB R80, R81, R80 ;  /* 0x000000505150723e */ /* 0x000fe400000000ff */
[----:B------:R-:W-:Y:S01]  /*2170*/  F2FP.F16.F32.PACK_AB R41, R43, R42 ;  /* 0x0000002a2b29723e */ /* 0x000fe200000000ff */
[----:B------:R-:W-:Y:S01]  /*2180*/  STSM.16.M88.4 [R4], R72 ;  /* 0x0000004804007844 */ /* 0x000fe20000000200 */
[----:B------:R-:W-:-:S02]  /*2190*/  F2FP.F16.F32.PACK_AB R81, R83, R82 ;  /* 0x000000525351723e */ /* 0x000fc400000000ff */
[----:B------:R-:W-:Y:S02]  /*21a0*/  F2FP.F16.F32.PACK_AB R42, R45, R44 ;  /* 0x0000002c2d2a723e */ /* 0x000fe400000000ff */
[----:B------:R-:W-:Y:S02]  /*21b0*/  F2FP.F16.F32.PACK_AB R43, R47, R46 ;  /* 0x0000002e2f2b723e */ /* 0x000fe400000000ff */
[----:B------:R-:W-:Y:S02]  /*21c0*/  F2FP.F16.F32.PACK_AB R48, R49, R48 ;  /* 0x000000303130723e */ /* 0x000fe400000000ff */
[----:B------:R-:W-:Y:S01]  /*21d0*/  F2FP.F16.F32.PACK_AB R82, R85, R84 ;  /* 0x000000545552723e */ /* 0x000fe200000000ff */
[----:B------:R-:W-:Y:S01]  /*21e0*/  STSM.16.M88.4 [R4+0x4000], R40 ;  /* 0x0040002804007844 */ /* 0x000fe20000000200 */
[----:B------:R-:W-:Y:S02]  /*21f0*/  F2FP.F16.F32.PACK_AB R83, R87, R86 ;  /* 0x000000565753723e */ /* 0x000fe400000000ff */
[----:B------:R-:W-:-:S02]  /*2200*/  F2FP.F16.F32.PACK_AB R49, R51, R50 ;  /* 0x000000323331723e */ /* 0x000fc400000000ff */
[----:B------:R-:W-:Y:S01]  /*2210*/  F2FP.F16.F32.PACK_AB R50, R53, R52 ;  /* 0x000000343532723e */ /* 0x000fe200000000ff */
[----:B------:R-:W-:Y:S01]  /*2220*/  STSM.16.M88.4 [R0], R80 ;  /* 0x0000005000007844 */ /* 0x000fe20000000200 */
[----:B------:R-:W-:-:S05]  /*2230*/  F2FP.F16.F32.PACK_AB R51, R55, R54 ;  /* 0x000000363733723e */ /* 0x000fca00000000ff */
[----:B------:R-:W-:Y:S01]  /*2240*/  STSM.16.M88.4 [R0+0x4000], R48 ;  /* 0x0040003000007844 */ /* 0x000fe20000000200 */
[----:B------:R1:W-:Y:S06]  /*2250*/  MEMBAR.ALL.CTA ;  /* 0x0000000000007992 */ /* 0x0003ec0000008000 */
[----:B-1----:R-:W1:Y:S02]  /*2260*/  FENCE.VIEW.ASYNC.S ;  /* 0x00000000000073c6 */ /* 0x002e640000000000 */
[----:B-1----:R-:W-:Y:S06]  /*2270*/  BAR.SYNC.DEFER_BLOCKING 0x0 ;  /* 0x0000000000007b1d */ /* 0x002fec0000010000 */
[----:B------:R1:W-:Y:S01]  /*2280*/  @UP1 UTMASTG.2D [UR36], [UR8] ;  /* 0x00000024080013b5 */ /* 0x0003e20008008000 */
[----:B------:R0:W-:Y:S01]  /*2290*/  UTMACMDFLUSH ;  /* 0x00000000000079b7 */ /* 0x0001e20000000000 */
[----:B------:R-:W-:-:S04]  /*22a0*/  DEPBAR.LE SB0, 0x0 ;  /* 0x000080000000791a */ /* 0x000fc80000000000 */
[----:B------:R-:W-:Y:S06]  /*22b0*/  BAR.SYNC.DEFER_BLOCKING 0x0 ;  /* 0x0000000000007b1d */ /* 0x000fec0000010000 */
[----:B-1----:R-:W-:Y:S05]  /*22c0*/  EXIT ;  /* 0x000000000000794d */ /* 0x002fea0003800000 */
.L_x_48:
[----:B------:R-:W1:Y:S02]  /*22d0*/  SYNCS.PHASECHK.TRANS64.TRYWAIT P0, [UR21+0x28000], R3 ;  /* 0x02800003ff0075a7 */ /* 0x000e640008000155 */
[----:B-1----:R-:W-:Y:S05]  /*22e0*/  @!P0 BRA `(.L_x_48) ;  /* 0xfffffffc00f88947 */ /* 0x002fea000383ffff */
[----:B------:R-:W-:Y:S05]  /*22f0*/  BRA `(.L_x_50) ;  /* 0xfffffff400cc7947 */ /* 0x000fea000383ffff */
.L_x_51:
[----:B------:R-:W-:-:S00]  /*2300*/  BRA `(.L_x_51) ;  /* 0xfffffffc00fc7947 */ /* 0x000fc0000383ffff */
[----:B------:R-:W-:-:S00]  /*2310*/  NOP ;  /* 0x0000000000007918 */ /* 0x000fc00000000000 */
        /* <DEDUP_REMOVED lines=14> */
.L_x_52:


//--------------------- .nv.shared.gluon_wgmma    --------------------------
	.section	.nv.shared.gluon_wgmma,"aw",@nobits
	.sectionflags	@""
	.align	16
	.zero		1024


//--------------------- .nv.shared.reserved.0     --------------------------
	.section	.nv.shared.reserved.0,"aw",@nobits
	.weak		__nv_reservedSMEM_offset_0_alias
	.size		__nv_reservedSMEM_offset_0_alias, 0, 0
	.other		__nv_reservedSMEM_offset_0_alias,@"STO_CUDA_RESERVED_SHARED STV_DEFAULT"
__nv_reservedSMEM_offset_0_alias:
	.zero		0


//--------------------- .nv.constant0.gluon_wgmma --------------------------
	.section	.nv.constant0.gluon_wgmma,"a",@progbits
	.sectionflags	@""
	.align	4
.nv.constant0.gluon_wgmma:
	.zero		608


//--------------------- SYMBOLS --------------------------

	.type		.nv.reservedSmem.offset0,@object
	.size		.nv.reservedSmem.offset0,0x4
